//
// Generated by NVIDIA NVVM Compiler
//
// Compiler Build ID: CL-36424714
// Cuda compilation tools, release 13.0, V13.0.88
// Based on NVVM 20.0.0
//

.version 9.0
.target sm_100
.address_size 64

	// .globl	_Z13deflatekerneljPcS_Pj
// _ZZ13deflatekerneljPcS_PjE6window has been demoted
// _ZZ13deflatekerneljPcS_PjE3max has been demoted
// _ZZ13deflatekerneljPcS_PjE7pointer has been demoted

.visible .entry _Z13deflatekerneljPcS_Pj(
	.param .u32 _Z13deflatekerneljPcS_Pj_param_0,
	.param .u64 .ptr .align 1 _Z13deflatekerneljPcS_Pj_param_1,
	.param .u64 .ptr .align 1 _Z13deflatekerneljPcS_Pj_param_2,
	.param .u64 .ptr .align 1 _Z13deflatekerneljPcS_Pj_param_3
)
{
	.reg .pred 	%p<39>;
	.reg .b16 	%rs<14>;
	.reg .b32 	%r<151>;
	.reg .b64 	%rd<36>;
	// demoted variable
	.shared .align 1 .b8 _ZZ13deflatekerneljPcS_PjE6window[32768];
	// demoted variable
	.shared .align 4 .b8 _ZZ13deflatekerneljPcS_PjE3max[4096];
	// demoted variable
	.shared .align 4 .b8 _ZZ13deflatekerneljPcS_PjE7pointer[4096];
	ld.param.u32 	%r67, [_Z13deflatekerneljPcS_Pj_param_0];
	ld.param.u64 	%rd9, [_Z13deflatekerneljPcS_Pj_param_1];
	cvta.to.global.u64 	%rd1, %rd9;
	mov.u32 	%r1, %ctaid.x;
	mov.u32 	%r2, %tid.y;
	mov.u32 	%r3, %ntid.x;
	mul.lo.s32 	%r4, %r2, %r3;
	mov.u32 	%r5, %tid.x;
	add.s32 	%r6, %r4, %r5;
	add.s32 	%r68, %r67, 32767;
	shr.u32 	%r69, %r68, 15;
	add.s32 	%r7, %r69, -1;
	setp.ge.u32 	%p1, %r1, %r7;
	@%p1 bra 	$L__BB0_55;
	shl.b32 	%r71, %r6, 2;
	mov.u32 	%r72, _ZZ13deflatekerneljPcS_PjE3max;
	add.s32 	%r8, %r72, %r71;
	mov.u32 	%r73, _ZZ13deflatekerneljPcS_PjE7pointer;
	add.s32 	%r9, %r73, %r71;
	cvt.u16.u32 	%rs1, %r3;
	div.u16 	%rs2, 32767, %rs1;
	add.s16 	%rs3, %rs2, 1;
	cvt.u32.u16 	%r74, %rs3;
	and.b32  	%r10, %r74, 3;
	mad.lo.s32 	%r11, %r3, %r2, %r3;
	mov.u32 	%r75, _ZZ13deflatekerneljPcS_PjE6window;
	add.s32 	%r12, %r75, %r5;
	add.s32 	%r76, %r2, 2;
	mul.lo.s32 	%r13, %r3, %r76;
	add.s32 	%r77, %r2, 3;
	mul.lo.s32 	%r14, %r3, %r77;
	add.s32 	%r15, %r5, %r11;
	add.s32 	%r16, %r5, %r14;
	and.b32  	%r78, %r74, 65532;
	neg.s32 	%r17, %r78;
	mov.b32 	%r135, 0;
	cvt.u64.u32 	%rd27, %r1;
$L__BB0_2:
	add.s32 	%r19, %r135, %r1;
	shl.b32 	%r79, %r19, 15;
	mov.b32 	%r80, 0;
	st.shared.u32 	[%r8], %r80;
	add.s32 	%r140, %r15, %r79;
	mov.u32 	%r81, %tid.x;
	add.s32 	%r82, %r81, %r13;
	add.s32 	%r139, %r82, %r79;
	add.s32 	%r138, %r16, %r79;
	add.s32 	%r137, %r6, %r79;
	mov.u32 	%r136, %r17;
	mov.u32 	%r141, %r12;
$L__BB0_3:
	cvt.u64.u32 	%rd10, %r137;
	add.s64 	%rd11, %rd1, %rd10;
	ld.global.u8 	%rs4, [%rd11];
	add.s32 	%r83, %r141, %r4;
	st.shared.u8 	[%r83], %rs4;
	cvt.u64.u32 	%rd12, %r140;
	add.s64 	%rd13, %rd1, %rd12;
	ld.global.u8 	%rs5, [%rd13];
	add.s32 	%r84, %r141, %r11;
	st.shared.u8 	[%r84], %rs5;
	cvt.u64.u32 	%rd14, %r139;
	add.s64 	%rd15, %rd1, %rd14;
	ld.global.u8 	%rs6, [%rd15];
	add.s32 	%r85, %r141, %r13;
	st.shared.u8 	[%r85], %rs6;
	cvt.u64.u32 	%rd16, %r138;
	add.s64 	%rd17, %rd1, %rd16;
	ld.global.u8 	%rs7, [%rd17];
	add.s32 	%r86, %r141, %r14;
	st.shared.u8 	[%r86], %rs7;
	shl.b32 	%r87, %r3, 2;
	add.s32 	%r141, %r141, %r87;
	add.s32 	%r140, %r140, %r87;
	add.s32 	%r139, %r139, %r87;
	add.s32 	%r138, %r138, %r87;
	add.s32 	%r137, %r137, %r87;
	add.s32 	%r136, %r136, 4;
	setp.ne.s32 	%p2, %r136, 0;
	@%p2 bra 	$L__BB0_3;
	setp.eq.s32 	%p3, %r10, 0;
	@%p3 bra 	$L__BB0_8;
	setp.eq.s32 	%p4, %r10, 1;
	cvt.u64.u32 	%rd18, %r137;
	add.s64 	%rd19, %rd1, %rd18;
	ld.global.u8 	%rs8, [%rd19];
	add.s32 	%r88, %r141, %r4;
	st.shared.u8 	[%r88], %rs8;
	@%p4 bra 	$L__BB0_8;
	setp.eq.s32 	%p5, %r10, 2;
	cvt.u64.u32 	%rd20, %r140;
	add.s64 	%rd21, %rd1, %rd20;
	ld.global.u8 	%rs9, [%rd21];
	add.s32 	%r89, %r141, %r11;
	st.shared.u8 	[%r89], %rs9;
	@%p5 bra 	$L__BB0_8;
	cvt.u64.u32 	%rd22, %r139;
	add.s64 	%rd23, %rd1, %rd22;
	ld.global.u8 	%rs10, [%rd23];
	add.s32 	%r90, %r141, %r13;
	st.shared.u8 	[%r90], %rs10;
$L__BB0_8:
	ld.param.u64 	%rd32, [_Z13deflatekerneljPcS_Pj_param_2];
	bar.sync 	0;
	cvt.u64.u32 	%rd24, %r79;
	cvta.to.global.u64 	%rd25, %rd32;
	add.s64 	%rd35, %rd25, %rd24;
	mov.b32 	%r142, 0;
	mov.u32 	%r150, %r142;
$L__BB0_9:
	mov.b32 	%r93, 0;
	st.shared.u32 	[%r8], %r93;
	st.shared.u32 	[%r9], %r93;
	setp.lt.s32 	%p6, %r142, 1;
	setp.ge.s32 	%p7, %r6, %r142;
	or.pred  	%p8, %p6, %p7;
	@%p8 bra 	$L__BB0_17;
	add.s32 	%r38, %r142, %r6;
	sub.s32 	%r39, 32768, %r142;
	mov.b32 	%r144, 0;
	mov.u32 	%r145, %r144;
$L__BB0_11:
	add.s32 	%r42, %r145, %r6;
	mov.b32 	%r146, 0;
$L__BB0_12:
	add.s32 	%r96, %r146, %r142;
	add.s32 	%r97, %r146, %r42;
	mov.u32 	%r98, _ZZ13deflatekerneljPcS_PjE6window;
	add.s32 	%r99, %r98, %r97;
	ld.shared.u8 	%rs11, [%r99];
	add.s32 	%r100, %r98, %r96;
	ld.shared.u8 	%rs12, [%r100];
	setp.ne.s16 	%p9, %rs11, %rs12;
	mov.u32 	%r148, %r146;
	@%p9 bra 	$L__BB0_14;
	add.s32 	%r146, %r146, 1;
	setp.eq.s32 	%p10, %r146, %r39;
	mov.u32 	%r148, %r39;
	@%p10 bra 	$L__BB0_14;
	bra.uni 	$L__BB0_12;
$L__BB0_14:
	max.u32 	%r101, %r144, 3;
	setp.lt.u32 	%p11, %r101, %r148;
	@%p11 bra 	$L__BB0_15;
	bra.uni 	$L__BB0_16;
$L__BB0_15:
	st.shared.u32 	[%r8], %r148;
	sub.s32 	%r102, %r38, %r145;
	st.shared.u32 	[%r9], %r102;
	mov.u32 	%r144, %r148;
$L__BB0_16:
	add.s32 	%r145, %r145, %r3;
	add.s32 	%r103, %r42, %r3;
	max.s32 	%r104, %r145, %r103;
	setp.ge.s32 	%p12, %r104, %r142;
	@%p12 bra 	$L__BB0_17;
	bra.uni 	$L__BB0_11;
$L__BB0_17:
	setp.gt.u32 	%p13, %r6, 511;
	bar.sync 	0;
	@%p13 bra 	$L__BB0_20;
	ld.shared.u32 	%r48, [%r8+2048];
	ld.shared.u32 	%r105, [%r8];
	setp.le.u32 	%p14, %r48, %r105;
	@%p14 bra 	$L__BB0_20;
	st.shared.u32 	[%r8], %r48;
	ld.shared.u32 	%r106, [%r9+2048];
	st.shared.u32 	[%r9], %r106;
$L__BB0_20:
	setp.gt.u32 	%p15, %r6, 255;
	bar.sync 	0;
	@%p15 bra 	$L__BB0_23;
	ld.shared.u32 	%r49, [%r8+1024];
	ld.shared.u32 	%r107, [%r8];
	setp.le.u32 	%p16, %r49, %r107;
	@%p16 bra 	$L__BB0_23;
	st.shared.u32 	[%r8], %r49;
	ld.shared.u32 	%r108, [%r9+1024];
	st.shared.u32 	[%r9], %r108;
$L__BB0_23:
	setp.gt.u32 	%p17, %r6, 127;
	bar.sync 	0;
	@%p17 bra 	$L__BB0_26;
	ld.shared.u32 	%r50, [%r8+512];
	ld.shared.u32 	%r109, [%r8];
	setp.le.u32 	%p18, %r50, %r109;
	@%p18 bra 	$L__BB0_26;
	st.shared.u32 	[%r8], %r50;
	ld.shared.u32 	%r110, [%r9+512];
	st.shared.u32 	[%r9], %r110;
$L__BB0_26:
	setp.gt.u32 	%p19, %r6, 63;
	bar.sync 	0;
	@%p19 bra 	$L__BB0_29;
	ld.shared.u32 	%r51, [%r8+256];
	ld.shared.u32 	%r111, [%r8];
	setp.le.u32 	%p20, %r51, %r111;
	@%p20 bra 	$L__BB0_29;
	st.shared.u32 	[%r8], %r51;
	ld.shared.u32 	%r112, [%r9+256];
	st.shared.u32 	[%r9], %r112;
$L__BB0_29:
	setp.gt.u32 	%p21, %r6, 31;
	bar.sync 	0;
	@%p21 bra 	$L__BB0_32;
	ld.shared.u32 	%r52, [%r8+128];
	ld.shared.u32 	%r113, [%r8];
	setp.le.u32 	%p22, %r52, %r113;
	@%p22 bra 	$L__BB0_32;
	st.shared.u32 	[%r8], %r52;
	ld.shared.u32 	%r114, [%r9+128];
	st.shared.u32 	[%r9], %r114;
$L__BB0_32:
	setp.gt.u32 	%p23, %r6, 15;
	bar.sync 	0;
	@%p23 bra 	$L__BB0_35;
	ld.shared.u32 	%r53, [%r8+64];
	ld.shared.u32 	%r115, [%r8];
	setp.le.u32 	%p24, %r53, %r115;
	@%p24 bra 	$L__BB0_35;
	st.shared.u32 	[%r8], %r53;
	ld.shared.u32 	%r116, [%r9+64];
	st.shared.u32 	[%r9], %r116;
$L__BB0_35:
	setp.gt.u32 	%p25, %r6, 7;
	bar.sync 	0;
	@%p25 bra 	$L__BB0_38;
	ld.shared.u32 	%r54, [%r8+32];
	ld.shared.u32 	%r117, [%r8];
	setp.le.u32 	%p26, %r54, %r117;
	@%p26 bra 	$L__BB0_38;
	st.shared.u32 	[%r8], %r54;
	ld.shared.u32 	%r118, [%r9+32];
	st.shared.u32 	[%r9], %r118;
$L__BB0_38:
	setp.gt.u32 	%p27, %r6, 3;
	bar.sync 	0;
	@%p27 bra 	$L__BB0_41;
	ld.shared.u32 	%r55, [%r8+16];
	ld.shared.u32 	%r119, [%r8];
	setp.le.u32 	%p28, %r55, %r119;
	@%p28 bra 	$L__BB0_41;
	st.shared.u32 	[%r8], %r55;
	ld.shared.u32 	%r120, [%r9+16];
	st.shared.u32 	[%r9], %r120;
$L__BB0_41:
	setp.gt.u32 	%p29, %r6, 1;
	bar.sync 	0;
	@%p29 bra 	$L__BB0_44;
	ld.shared.u32 	%r56, [%r8+8];
	ld.shared.u32 	%r121, [%r8];
	setp.le.u32 	%p30, %r56, %r121;
	@%p30 bra 	$L__BB0_44;
	st.shared.u32 	[%r8], %r56;
	ld.shared.u32 	%r122, [%r9+8];
	st.shared.u32 	[%r9], %r122;
$L__BB0_44:
	setp.ne.s32 	%p31, %r6, 0;
	bar.sync 	0;
	@%p31 bra 	$L__BB0_47;
	ld.shared.u32 	%r57, [_ZZ13deflatekerneljPcS_PjE3max+4];
	ld.shared.u32 	%r123, [%r8];
	setp.le.u32 	%p32, %r57, %r123;
	@%p32 bra 	$L__BB0_47;
	st.shared.u32 	[%r8], %r57;
	ld.shared.u32 	%r124, [_ZZ13deflatekerneljPcS_PjE7pointer+4];
	st.shared.u32 	[%r9], %r124;
$L__BB0_47:
	bar.sync 	0;
	ld.shared.u32 	%r125, [_ZZ13deflatekerneljPcS_PjE7pointer];
	or.b32  	%r126, %r6, %r125;
	setp.ne.s32 	%p33, %r126, 0;
	@%p33 bra 	$L__BB0_49;
	mov.u32 	%r129, _ZZ13deflatekerneljPcS_PjE6window;
	add.s32 	%r130, %r129, %r142;
	ld.shared.u8 	%rs13, [%r130];
	st.global.u8 	[%rd35], %rs13;
	add.s64 	%rd35, %rd35, 1;
	add.s32 	%r150, %r150, 1;
	ld.shared.u32 	%r149, [_ZZ13deflatekerneljPcS_PjE3max];
	bra.uni 	$L__BB0_51;
$L__BB0_49:
	ld.shared.u32 	%r149, [_ZZ13deflatekerneljPcS_PjE3max];
	@%p31 bra 	$L__BB0_51;
	shr.u32 	%r127, %r125, 16;
	st.global.u8 	[%rd35], %r127;
	st.global.u8 	[%rd35+1], %r125;
	shr.u32 	%r128, %r149, 16;
	st.global.u8 	[%rd35+2], %r128;
	st.global.u8 	[%rd35+3], %r149;
	add.s64 	%rd35, %rd35, 4;
	add.s32 	%r150, %r150, 4;
$L__BB0_51:
	setp.eq.s32 	%p35, %r125, 0;
	selp.b32 	%r131, 1, %r149, %p35;
	add.s32 	%r142, %r131, %r142;
	bar.sync 	0;
	setp.lt.s32 	%p36, %r142, 32768;
	@%p36 bra 	$L__BB0_9;
	setp.ne.s32 	%p37, %r6, 0;
	@%p37 bra 	$L__BB0_54;
	ld.param.u64 	%rd33, [_Z13deflatekerneljPcS_Pj_param_3];
	cvt.u64.u32 	%rd26, %r135;
	add.s64 	%rd28, %rd26, %rd27;
	cvta.to.global.u64 	%rd29, %rd33;
	shl.b64 	%rd30, %rd28, 2;
	add.s64 	%rd31, %rd29, %rd30;
	st.global.u32 	[%rd31], %r150;
$L__BB0_54:
	mov.u32 	%r132, %nctaid.x;
	add.s32 	%r135, %r135, %r132;
	add.s32 	%r133, %r19, %r132;
	max.u32 	%r134, %r135, %r133;
	setp.lt.u32 	%p38, %r134, %r7;
	@%p38 bra 	$L__BB0_2;
$L__BB0_55:
	ret;

}


// ===== COMPILED SASS (sm_100) =====

	.target	sm_100

	.elftype	@"ET_EXEC"


//--------------------- .note.nv.tkinfo           --------------------------
	.section	.note.nv.tkinfo,"",@"SHT_NOTE"
	.sectionflags	@"SHF_NOTE_NV_TKINFO"
	.tkinfo
        /*0018*/ 	.word	0x00000002
        /*0030*/ 	.string	""
        /*0030*/ 	.string	"ptxas"
        /*0030*/ 	.string	"Cuda compilation tools, release 13.0, V13.0.88"
        /*0030*/ 	.string	"Build cuda_13.0.r13.0/compiler.36424714_0"
        /*0030*/ 	.string	"-arch sm_100 -m 64 "



//--------------------- .note.nv.cuinfo           --------------------------
	.section	.note.nv.cuinfo,"",@"SHT_NOTE"
	.sectionflags	@"SHF_NOTE_NV_CUINFO"
        /*0018*/ 	.short	0x0002
        /*001a*/ 	.short	0x0064
        /*001c*/ 	.short	0x0082
	.zero		2


//--------------------- .nv.info                  --------------------------
	.section	.nv.info,"",@"SHT_CUDA_INFO"
	.align	4


	//----- nvinfo : EIATTR_REGCOUNT
	.align		4
        /*0000*/ 	.byte	0x04, 0x2f
        /*0002*/ 	.short	(.L_1 - .L_0)
	.align		4
.L_0:
        /*0004*/ 	.word	index@(_Z13deflatekerneljPcS_Pj)
        /*0008*/ 	.word	0x00000020


	//----- nvinfo : EIATTR_FRAME_SIZE
	.align		4
.L_1:
        /*000c*/ 	.byte	0x04, 0x11
        /*000e*/ 	.short	(.L_3 - .L_2)
	.align		4
.L_2:
        /*0010*/ 	.word	index@($__internal_0_$__cuda_sm20_div_u16)
        /*0014*/ 	.word	0x00000000


	//----- nvinfo : EIATTR_FRAME_SIZE
	.align		4
.L_3:
        /*0018*/ 	.byte	0x04, 0x11
        /*001a*/ 	.short	(.L_5 - .L_4)
	.align		4
.L_4:
        /*001c*/ 	.word	index@(_Z13deflatekerneljPcS_Pj)
        /*0020*/ 	.word	0x00000000


	//----- nvinfo : EIATTR_MIN_STACK_SIZE
	.align		4
.L_5:
        /*0024*/ 	.byte	0x04, 0x12
        /*0026*/ 	.short	(.L_7 - .L_6)
	.align		4
.L_6:
        /*0028*/ 	.word	index@(_Z13deflatekerneljPcS_Pj)
        /*002c*/ 	.word	0x00000000
.L_7:


//--------------------- .nv.compat                --------------------------
	.section	.nv.compat,"",@"SHT_CUDA_COMPAT_INFO"
	.align	4
        /*0000*/ 	.byte	0x02, 0x09, 0x00, 0x00, 0x02, 0x02, 0x01, 0x00, 0x02, 0x05, 0x05, 0x00, 0x03, 0x07, 0x01, 0x01
        /*0010*/ 	.byte	0x02, 0x03, 0x00, 0x00, 0x02, 0x06, 0x01, 0x00, 0x04, 0x0b, 0x08, 0x00, 0x01, 0x00, 0x00, 0x00
        /*0020*/ 	.byte	0x00, 0x00, 0x00, 0x00


//--------------------- .nv.info._Z13deflatekerneljPcS_Pj --------------------------
	.section	.nv.info._Z13deflatekerneljPcS_Pj,"",@"SHT_CUDA_INFO"
	.sectionflags	@""
	.align	4


	//----- nvinfo : EIATTR_CUDA_API_VERSION
	.align		4
        /*0000*/ 	.byte	0x04, 0x37
        /*0002*/ 	.short	(.L_9 - .L_8)
.L_8:
        /*0004*/ 	.word	0x00000082


	//----- nvinfo : EIATTR_KPARAM_INFO
	.align		4
.L_9:
        /*0008*/ 	.byte	0x04, 0x17
        /*000a*/ 	.short	(.L_11 - .L_10)
.L_10:
        /*000c*/ 	.word	0x00000000
        /*0010*/ 	.short	0x0003
        /*0012*/ 	.short	0x0018
        /*0014*/ 	.byte	0x00, 0xf5, 0x21, 0x00


	//----- nvinfo : EIATTR_KPARAM_INFO
	.align		4
.L_11:
        /*0018*/ 	.byte	0x04, 0x17
        /*001a*/ 	.short	(.L_13 - .L_12)
.L_12:
        /*001c*/ 	.word	0x00000000
        /*0020*/ 	.short	0x0002
        /*0022*/ 	.short	0x0010
        /*0024*/ 	.byte	0x00, 0xf5, 0x21, 0x00


	//----- nvinfo : EIATTR_KPARAM_INFO
	.align		4
.L_13:
        /*0028*/ 	.byte	0x04, 0x17
        /*002a*/ 	.short	(.L_15 - .L_14)
.L_14:
        /*002c*/ 	.word	0x00000000
        /*0030*/ 	.short	0x0001
        /*0032*/ 	.short	0x0008
        /*0034*/ 	.byte	0x00, 0xf5, 0x21, 0x00


	//----- nvinfo : EIATTR_KPARAM_INFO
	.align		4
.L_15:
        /*0038*/ 	.byte	0x04, 0x17
        /*003a*/ 	.short	(.L_17 - .L_16)
.L_16:
        /*003c*/ 	.word	0x00000000
        /*0040*/ 	.short	0x0000
        /*0042*/ 	.short	0x0000
        /*0044*/ 	.byte	0x00, 0xf0, 0x11, 0x00


	//----- nvinfo : EIATTR_SPARSE_MMA_MASK
	.align		4
.L_17:
        /*0048*/ 	.byte	0x03, 0x50
        /*004a*/ 	.short	0x0000


	//----- nvinfo : EIATTR_MAXREG_COUNT
	.align		4
        /*004c*/ 	.byte	0x03, 0x1b
        /*004e*/ 	.short	0x00ff


	//----- nvinfo : EIATTR_NUM_BARRIERS
	.align		4
        /*0050*/ 	.byte	0x02, 0x4c
        /*0052*/ 	.byte	0x01
	.zero		1


	//----- nvinfo : EIATTR_MERCURY_ISA_VERSION
	.align		4
        /*0054*/ 	.byte	0x03, 0x5f
        /*0056*/ 	.short	0x0101


	//----- nvinfo : EIATTR_VRC_CTA_INIT_COUNT
	.align		4
        /*0058*/ 	.byte	0x02, 0x4a
	.zero		1
	.zero		1


	//----- nvinfo : EIATTR_EXIT_INSTR_OFFSETS
	.align		4
        /*005c*/ 	.byte	0x04, 0x1c
        /*005e*/ 	.short	(.L_19 - .L_18)


	//   ....[0]....
.L_18:
        /*0060*/ 	.word	0x00000060


	//   ....[1]....
        /*0064*/ 	.word	0x00001ea0


	//----- nvinfo : EIATTR_CRS_STACK_SIZE
	.align		4
.L_19:
        /*0068*/ 	.byte	0x04, 0x1e
        /*006a*/ 	.short	(.L_21 - .L_20)
.L_20:
        /*006c*/ 	.word	0x00000000


	//----- nvinfo : EIATTR_CBANK_PARAM_SIZE
	.align		4
.L_21:
        /*0070*/ 	.byte	0x03, 0x19
        /*0072*/ 	.short	0x0020


	//----- nvinfo : EIATTR_PARAM_CBANK
	.align		4
        /*0074*/ 	.byte	0x04, 0x0a
        /*0076*/ 	.short	(.L_23 - .L_22)
	.align		4
.L_22:
        /*0078*/ 	.word	index@(.nv.constant0._Z13deflatekerneljPcS_Pj)
        /*007c*/ 	.short	0x0380
        /*007e*/ 	.short	0x0020


	//----- nvinfo : EIATTR_SW_WAR
	.align		4
.L_23:
        /*0080*/ 	.byte	0x04, 0x36
        /*0082*/ 	.short	(.L_25 - .L_24)
.L_24:
        /*0084*/ 	.word	0x00000008
.L_25:


//--------------------- .nv.callgraph             --------------------------
	.section	.nv.callgraph,"",@"SHT_CUDA_CALLGRAPH"
	.align	4
	.sectionentsize	8
	.align		4
        /*0000*/ 	.word	0x00000000
	.align		4
        /*0004*/ 	.word	0xffffffff
	.align		4
        /*0008*/ 	.word	0x00000000
	.align		4
        /*000c*/ 	.word	0xfffffffe
	.align		4
        /*0010*/ 	.word	0x00000000
	.align		4
        /*0014*/ 	.word	0xfffffffd
	.align		4
        /*0018*/ 	.word	0x00000000
	.align		4
        /*001c*/ 	.word	0xfffffffc


//--------------------- .text._Z13deflatekerneljPcS_Pj --------------------------
	.section	.text._Z13deflatekerneljPcS_Pj,"ax",@progbits
	.align	128
        .global         _Z13deflatekerneljPcS_Pj
        .type           _Z13deflatekerneljPcS_Pj,@function
        .size           _Z13deflatekerneljPcS_Pj,(.L_x_39 - _Z13deflatekerneljPcS_Pj)
        .other          _Z13deflatekerneljPcS_Pj,@"STO_CUDA_ENTRY STV_DEFAULT"
_Z13deflatekerneljPcS_Pj:
.text._Z13deflatekerneljPcS_Pj:
[----:B------:R-:W-:Y:S08]  /*0000*/  LDC R1, c[0x0][0x37c] ;  /* 0x0000df00ff017b82 */ /* 0x000ff00000000800 */
[----:B------:R-:W0:Y:S08]  /*0010*/  LDC R21, c[0x0][0x380] ;  /* 0x0000e000ff157b82 */ /* 0x000e300000000800 */
[----:B------:R-:W1:Y:S01]  /*0020*/  S2UR UR7, SR_CTAID.X ;  /* 0x00000000000779c3 */ /* 0x000e620000002500 */
[----:B0-----:R-:W-:-:S05]  /*0030*/  VIADD R21, R21, 0x7fff ;  /* 0x00007fff15157836 */ /* 0x001fca0000000000 */
[----:B------:R-:W-:-:S04]  /*0040*/  LEA.HI R21, R21, 0xffffffff, RZ, 0x11 ;  /* 0xffffffff15157811 */ /* 0x000fc800078f88ff */
[----:B-1----:R-:W-:-:S13]  /*0050*/  ISETP.LE.U32.AND P0, PT, R21, UR7, PT ;  /* 0x0000000715007c0c */ /* 0x002fda000bf03070 */
[----:B------:R-:W-:Y:S05]  /*0060*/  @P0 EXIT ;  /* 0x000000000000094d */ /* 0x000fea0003800000 */
[----:B------:R-:W0:Y:S01]  /*0070*/  S2R R15, SR_TID.Y ;  /* 0x00000000000f7919 */ /* 0x000e220000002200 */
[----:B------:R-:W1:Y:S01]  /*0080*/  LDC R20, c[0x0][0x360] ;  /* 0x0000d800ff147b82 */ /* 0x000e620000000800 */
[----:B------:R-:W-:Y:S01]  /*0090*/  UMOV UR4, 0x400 ;  /* 0x0000040000047882 */ /* 0x000fe20000000000 */
[----:B------:R-:W-:Y:S01]  /*00a0*/  MOV R7, 0x170 ;  /* 0x0000017000077802 */ /* 0x000fe20000000f00 */
[----:B------:R-:W2:Y:S01]  /*00b0*/  S2R R0, SR_TID.X ;  /* 0x0000000000007919 */ /* 0x000ea20000002100 */
[----:B------:R-:W-:Y:S02]  /*00c0*/  UIADD3 UR5, UPT, UPT, UR4, 0x8000, URZ ;  /* 0x0000800004057890 */ /* 0x000fe4000fffe0ff */
[----:B------:R-:W-:Y:S02]  /*00d0*/  UIADD3 UR4, UPT, UPT, UR4, 0x9000, URZ ;  /* 0x0000900004047890 */ /* 0x000fe4000fffe0ff */
[----:B------:R-:W3:Y:S01]  /*00e0*/  S2UR UR6, SR_CgaCtaId ;  /* 0x00000000000679c3 */ /* 0x000ee20000008800 */
[----:B-1----:R-:W-:Y:S01]  /*00f0*/  LOP3.LUT R2, R20, 0xffff, RZ, 0xc0, !PT ;  /* 0x0000ffff14027812 */ /* 0x002fe200078ec0ff */
[----:B0-----:R-:W-:Y:S01]  /*0100*/  IMAD R13, R15, R20, RZ ;  /* 0x000000140f0d7224 */ /* 0x001fe200078e02ff */
[----:B---3--:R-:W-:-:S02]  /*0110*/  ULEA UR5, UR6, UR5, 0x18 ;  /* 0x0000000506057291 */ /* 0x008fc4000f8ec0ff */
[----:B------:R-:W-:Y:S01]  /*0120*/  ULEA UR4, UR6, UR4, 0x18 ;  /* 0x0000000406047291 */ /* 0x000fe2000f8ec0ff */
[----:B--2---:R-:W-:-:S05]  /*0130*/  IMAD.IADD R12, R13, 0x1, R0 ;  /* 0x000000010d0c7824 */ /* 0x004fca00078e0200 */
[C---:B------:R-:W-:Y:S02]  /*0140*/  LEA R11, R12.reuse, UR5, 0x2 ;  /* 0x000000050c0b7c11 */ /* 0x040fe4000f8e10ff */
[----:B------:R-:W-:-:S07]  /*0150*/  LEA R10, R12, UR4, 0x2 ;  /* 0x000000040c0a7c11 */ /* 0x000fce000f8e10ff */
[----:B------:R-:W-:Y:S05]  /*0160*/  CALL.REL.NOINC `($__internal_0_$__cuda_sm20_div_u16) ;  /* 0x0000001c00507944 */ /* 0x000fea0003c00000 */
[----:B------:R-:W0:Y:S01]  /*0170*/  S2UR UR5, SR_CgaCtaId ;  /* 0x00000000000579c3 */ /* 0x000e220000008800 */
[----:B------:R-:W-:Y:S01]  /*0180*/  VIADD R2, R6, 0x1 ;  /* 0x0000000106027836 */ /* 0x000fe20000000000 */
[----:B------:R-:W-:Y:S01]  /*0190*/  UMOV UR4, 0x400 ;  /* 0x0000040000047882 */ /* 0x000fe20000000000 */
[C---:B------:R-:W-:Y:S02]  /*01a0*/  VIADD R3, R15.reuse, 0x3 ;  /* 0x000000030f037836 */ /* 0x040fe40000000000 */
[----:B------:R-:W-:Y:S02]  /*01b0*/  HFMA2 R8, -RZ, RZ, 0, 0 ;  /* 0x00000000ff087431 */ /* 0x000fe400000001ff */
[CC--:B------:R-:W-:Y:S01]  /*01c0*/  IMAD R9, R15.reuse, R20.reuse, R20 ;  /* 0x000000140f097224 */ /* 0x0c0fe200078e0214 */
[----:B------:R-:W-:Y:S01]  /*01d0*/  LOP3.LUT R2, R2, 0xffff, RZ, 0xc0, !PT ;  /* 0x0000ffff02027812 */ /* 0x000fe200078ec0ff */
[----:B------:R-:W-:Y:S01]  /*01e0*/  VIADD R7, R15, 0x2 ;  /* 0x000000020f077836 */ /* 0x000fe20000000000 */
[----:B------:R-:W1:Y:S01]  /*01f0*/  LDCU.64 UR8, c[0x0][0x358] ;  /* 0x00006b00ff0877ac */ /* 0x000e620008000a00 */
[-C--:B------:R-:W-:Y:S01]  /*0200*/  IMAD R6, R3, R20.reuse, RZ ;  /* 0x0000001403067224 */ /* 0x080fe200078e02ff */
[C---:B------:R-:W-:Y:S01]  /*0210*/  LOP3.LUT R4, R2.reuse, 0x3, RZ, 0xc0, !PT ;  /* 0x0000000302047812 */ /* 0x040fe200078ec0ff */
[----:B------:R-:W-:Y:S01]  /*0220*/  IMAD.IADD R5, R9, 0x1, R0 ;  /* 0x0000000109057824 */ /* 0x000fe200078e0200 */
[----:B------:R-:W-:Y:S01]  /*0230*/  LOP3.LUT R3, R2, 0xfffc, RZ, 0xc0, !PT ;  /* 0x0000fffc02037812 */ /* 0x000fe200078ec0ff */
[----:B------:R-:W-:Y:S01]  /*0240*/  IMAD R7, R7, R20, RZ ;  /* 0x0000001407077224 */ /* 0x000fe200078e02ff */
[----:B------:R-:W2:Y:S01]  /*0250*/  LDCU.64 UR10, c[0x0][0x388] ;  /* 0x00007100ff0a77ac */ /* 0x000ea20008000a00 */
[----:B------:R-:W3:Y:S01]  /*0260*/  LDCU.64 UR12, c[0x0][0x388] ;  /* 0x00007100ff0c77ac */ /* 0x000ee20008000a00 */
[----:B0-----:R-:W-:-:S06]  /*0270*/  ULEA UR4, UR5, UR4, 0x18 ;  /* 0x0000000405047291 */ /* 0x001fcc000f8ec0ff */
[----:B------:R-:W-:Y:S02]  /*0280*/  VIADD R2, R0, UR4 ;  /* 0x0000000400027c36 */ /* 0x000fe40008000000 */
[----:B-1----:R-:W-:-:S07]  /*0290*/  IMAD.IADD R0, R6, 0x1, R0 ;  /* 0x0000000106007824 */ /* 0x002fce00078e0200 */
.L_x_37:
[----:B------:R-:W0:Y:S01]  /*02a0*/  S2R R27, SR_TID.X ;  /* 0x00000000001b7919 */ /* 0x000e220000002100 */
[--C-:B------:R-:W-:Y:S01]  /*02b0*/  IMAD.MOV R14, RZ, RZ, -R3.reuse ;  /* 0x000000ffff0e7224 */ /* 0x100fe200078e0a03 */
[----:B------:R-:W-:Y:S01]  /*02c0*/  BSSY.RECONVERGENT B0, `(.L_x_0) ;  /* 0x00000d2000007945 */ /* 0x000fe20003800200 */
[----:B------:R-:W-:Y:S01]  /*02d0*/  VIADD R22, R8, UR7 ;  /* 0x0000000708167c36 */ /* 0x000fe20008000000 */
[----:B------:R1:W-:Y:S01]  /*02e0*/  STS [R11], RZ ;  /* 0x000000ff0b007388 */ /* 0x0003e20000000800 */
[----:B------:R-:W-:Y:S01]  /*02f0*/  IMAD.MOV R26, RZ, RZ, -R3 ;  /* 0x000000ffff1a7224 */ /* 0x000fe200078e0a03 */
[----:B------:R-:W-:Y:S01]  /*0300*/  ISETP.GE.AND P0, PT, R14, RZ, PT ;  /* 0x000000ff0e00720c */ /* 0x000fe20003f06270 */
[----:B------:R-:W-:Y:S01]  /*0310*/  IMAD.MOV.U32 R24, RZ, RZ, R2 ;  /* 0x000000ffff187224 */ /* 0x000fe200078e0002 */
[----:B------:R-:W-:-:S05]  /*0320*/  SHF.L.U32 R22, R22, 0xf, RZ ;  /* 0x0000000f16167819 */ /* 0x000fca00000006ff */
[--C-:B------:R-:W-:Y:S02]  /*0330*/  IMAD.IADD R23, R5, 0x1, R22.reuse ;  /* 0x0000000105177824 */ /* 0x100fe400078e0216 */
[--C-:B------:R-:W-:Y:S02]  /*0340*/  IMAD.IADD R25, R0, 0x1, R22.reuse ;  /* 0x0000000100197824 */ /* 0x100fe400078e0216 */
[----:B------:R-:W-:Y:S01]  /*0350*/  IMAD.IADD R29, R12, 0x1, R22 ;  /* 0x000000010c1d7824 */ /* 0x000fe200078e0216 */
[----:B0-----:R-:W-:Y:S01]  /*0360*/  IADD3 R27, PT, PT, R22, R27, R7 ;  /* 0x0000001b161b7210 */ /* 0x001fe20007ffe007 */
[----:B-1----:R-:W-:Y:S06]  /*0370*/  @P0 BRA `(.L_x_1) ;  /* 0x0000000800a80947 */ /* 0x002fec0003800000 */
[----:B------:R-:W-:Y:S02]  /*0380*/  IADD3 R14, PT, PT, -R26, RZ, RZ ;  /* 0x000000ff1a0e7210 */ /* 0x000fe40007ffe1ff */
[----:B------:R-:W-:Y:S02]  /*0390*/  PLOP3.LUT P0, PT, PT, PT, PT, 0x80, 0x8 ;  /* 0x000000000008781c */ /* 0x000fe40003f0f070 */
[----:B------:R-:W-:-:S13]  /*03a0*/  ISETP.GT.AND P1, PT, R14, 0xc, PT ;  /* 0x0000000c0e00780c */ /* 0x000fda0003f24270 */
[----:B------:R-:W-:Y:S05]  /*03b0*/  @!P1 BRA `(.L_x_2) ;  /* 0x0000000400a89947 */ /* 0x000fea0003800000 */
[----:B------:R-:W-:Y:S01]  /*03c0*/  BSSY.RECONVERGENT B1, `(.L_x_2) ;  /* 0x0000069000017945 */ /* 0x000fe20003800200 */
[----:B------:R-:W-:-:S13]  /*03d0*/  PLOP3.LUT P0, PT, PT, PT, PT, 0x8, 0x80 ;  /* 0x000000000080781c */ /* 0x000fda0003f0e170 */
.L_x_3:
[----:B0-2---:R-:W-:-:S05]  /*03e0*/  IADD3 R14, P1, PT, R29, UR10, RZ ;  /* 0x0000000a1d0e7c10 */ /* 0x005fca000ff3e0ff */
[----:B------:R-:W-:Y:S01]  /*03f0*/  IMAD.X R15, RZ, RZ, UR11, P1 ;  /* 0x0000000bff0f7e24 */ /* 0x000fe200088e06ff */
[----:B------:R-:W-:-:S04]  /*0400*/  IADD3 R18, P1, PT, R23, UR10, RZ ;  /* 0x0000000a17127c10 */ /* 0x000fc8000ff3e0ff */
[----:B------:R-:W2:Y:S01]  /*0410*/  LDG.E.U8 R28, desc[UR8][R14.64] ;  /* 0x000000080e1c7981 */ /* 0x000ea2000c1e1100 */
[----:B------:R-:W-:-:S05]  /*0420*/  IMAD.X R19, RZ, RZ, UR11, P1 ;  /* 0x0000000bff137e24 */ /* 0x000fca00088e06ff */
[----:B------:R0:W4:Y:S01]  /*0430*/  LDG.E.U8 R18, desc[UR8][R18.64] ;  /* 0x0000000812127981 */ /* 0x000122000c1e1100 */
[--C-:B------:R-:W-:Y:S01]  /*0440*/  IMAD.IADD R17, R9, 0x1, R24.reuse ;  /* 0x0000000109117824 */ /* 0x100fe200078e0218 */
[----:B------:R-:W-:Y:S01]  /*0450*/  IADD3 R16, P1, PT, R27, UR10, RZ ;  /* 0x0000000a1b107c10 */ /* 0x000fe2000ff3e0ff */
[----:B0-----:R-:W-:-:S05]  /*0460*/  IMAD.IADD R19, R13, 0x1, R24 ;  /* 0x000000010d137824 */ /* 0x001fca00078e0218 */
[----:B--2---:R-:W-:Y:S04]  /*0470*/  STS.U8 [R19], R28 ;  /* 0x0000001c13007388 */ /* 0x004fe80000000000 */
[----:B----4-:R0:W-:Y:S02]  /*0480*/  STS.U8 [R17], R18 ;  /* 0x0000001211007388 */ /* 0x0101e40000000000 */
[----:B0-----:R-:W-:Y:S01]  /*0490*/  IMAD.X R17, RZ, RZ, UR11, P1 ;  /* 0x0000000bff117e24 */ /* 0x001fe200088e06ff */
[----:B------:R-:W-:-:S04]  /*04a0*/  IADD3 R14, P1, PT, R25, UR10, RZ ;  /* 0x0000000a190e7c10 */ /* 0x000fc8000ff3e0ff */
[----:B------:R-:W-:Y:S01]  /*04b0*/  IADD3.X R15, PT, PT, RZ, UR11, RZ, P1, !PT ;  /* 0x0000000bff0f7c10 */ /* 0x000fe20008ffe4ff */
[----:B------:R-:W2:Y:S04]  /*04c0*/  LDG.E.U8 R28, desc[UR8][R16.64] ;  /* 0x00000008101c7981 */ /* 0x000ea8000c1e1100 */
[----:B------:R0:W4:Y:S01]  /*04d0*/  LDG.E.U8 R14, desc[UR8][R14.64] ;  /* 0x000000080e0e7981 */ /* 0x000122000c1e1100 */
[----:B------:R-:W-:Y:S02]  /*04e0*/  IMAD R29, R20, 0x4, R29 ;  /* 0x00000004141d7824 */ /* 0x000fe400078e021d */
[--C-:B------:R-:W-:Y:S02]  /*04f0*/  IMAD.IADD R19, R6, 0x1, R24.reuse ;  /* 0x0000000106137824 */ /* 0x100fe400078e0218 */
[----:B------:R-:W-:Y:S01]  /*0500*/  IMAD R23, R20, 0x4, R23 ;  /* 0x0000000414177824 */ /* 0x000fe200078e0217 */
        /* <DEDUP_REMOVED lines=9> */
[C---:B------:R-:W-:Y:S02]  /*05a0*/  IMAD R24, R20.reuse, 0x4, R24 ;  /* 0x0000000414187824 */ /* 0x040fe400078e0218 */
[----:B------:R-:W-:Y:S02]  /*05b0*/  IMAD R27, R20, 0x4, R27 ;  /* 0x00000004141b7824 */ /* 0x000fe400078e021b */
[----:B------:R-:W-:-:S02]  /*05c0*/  IMAD.IADD R15, R9, 0x1, R24 ;  /* 0x00000001090f7824 */ /* 0x000fc400078e0218 */
[----:B------:R-:W-:Y:S01]  /*05d0*/  IMAD R25, R20, 0x4, R25 ;  /* 0x0000000414197824 */ /* 0x000fe200078e0219 */
[----:B------:R-:W-:Y:S01]  /*05e0*/  IADD3 R14, P1, PT, R27, UR10, RZ ;  /* 0x0000000a1b0e7c10 */ /* 0x000fe2000ff3e0ff */
[----:B0-----:R-:W-:-:S05]  /*05f0*/  IMAD.IADD R17, R13, 0x1, R24 ;  /* 0x000000010d117824 */ /* 0x001fca00078e0218 */
[----:B--2---:R-:W-:Y:S04]  /*0600*/  STS.U8 [R17], R28 ;  /* 0x0000001c11007388 */ /* 0x004fe80000000000 */
[----:B----4-:R0:W-:Y:S02]  /*0610*/  STS.U8 [R15], R16 ;  /* 0x000000100f007388 */ /* 0x0101e40000000000 */
[----:B0-----:R-:W-:Y:S02]  /*0620*/  IADD3.X R15, PT, PT, RZ, UR11, RZ, P1, !PT ;  /* 0x0000000bff0f7c10 */ /* 0x001fe40008ffe4ff */
[----:B------:R-:W-:-:S03]  /*0630*/  IADD3 R18, P1, PT, R25, UR10, RZ ;  /* 0x0000000a19127c10 */ /* 0x000fc6000ff3e0ff */
[----:B------:R-:W2:Y:S02]  /*0640*/  LDG.E.U8 R28, desc[UR8][R14.64] ;  /* 0x000000080e1c7981 */ /* 0x000ea4000c1e1100 */
[----:B------:R-:W-:-:S05]  /*0650*/  IMAD.X R19, RZ, RZ, UR11, P1 ;  /* 0x0000000bff137e24 */ /* 0x000fca00088e06ff */
        /* <DEDUP_REMOVED lines=13> */
[C---:B------:R-:W-:Y:S01]  /*0730*/  IMAD R24, R20.reuse, 0x4, R24 ;  /* 0x0000000414187824 */ /* 0x040fe200078e0218 */
[C---:B------:R-:W-:Y:S01]  /*0740*/  LEA R25, R20.reuse, R25, 0x2 ;  /* 0x0000001914197211 */ /* 0x040fe200078e10ff */
[----:B------:R-:W-:Y:S02]  /*0750*/  IMAD R27, R20, 0x4, R27 ;  /* 0x00000004141b7824 */ /* 0x000fe400078e021b */
[----:B------:R-:W-:-:S03]  /*0760*/  IMAD.IADD R19, R9, 0x1, R24 ;  /* 0x0000000109137824 */ /* 0x000fc600078e0218 */
[----:B------:R-:W-:Y:S01]  /*0770*/  IADD3 R18, P1, PT, R27, UR10, RZ ;  /* 0x0000000a1b127c10 */ /* 0x000fe2000ff3e0ff */
[----:B0-----:R-:W-:-:S05]  /*0780*/  IMAD.IADD R15, R13, 0x1, R24 ;  /* 0x000000010d0f7824 */ /* 0x001fca00078e0218 */
[----:B--2---:R-:W-:Y:S04]  /*0790*/  STS.U8 [R15], R28 ;  /* 0x0000001c0f007388 */ /* 0x004fe80000000000 */
[----:B----4-:R0:W-:Y:S02]  /*07a0*/  STS.U8 [R19], R14 ;  /* 0x0000000e13007388 */ /* 0x0101e40000000000 */
[----:B0-----:R-:W-:Y:S01]  /*07b0*/  IMAD.X R19, RZ, RZ, UR11, P1 ;  /* 0x0000000bff137e24 */ /* 0x001fe200088e06ff */
[----:B------:R-:W-:-:S04]  /*07c0*/  IADD3 R16, P1, PT, R25, UR10, RZ ;  /* 0x0000000a19107c10 */ /* 0x000fc8000ff3e0ff */
[----:B------:R-:W2:Y:S01]  /*07d0*/  LDG.E.U8 R28, desc[UR8][R18.64] ;  /* 0x00000008121c7981 */ /* 0x000ea2000c1e1100 */
[----:B------:R-:W-:-:S05]  /*07e0*/  IMAD.X R17, RZ, RZ, UR11, P1 ;  /* 0x0000000bff117e24 */ /* 0x000fca00088e06ff */
[----:B------:R0:W4:Y:S01]  /*07f0*/  LDG.E.U8 R16, desc[UR8][R16.64] ;  /* 0x0000000810107981 */ /* 0x000122000c1e1100 */
[C---:B------:R-:W-:Y:S01]  /*0800*/  IMAD R29, R20.reuse, 0x4, R29 ;  /* 0x00000004141d7824 */ /* 0x040fe200078e021d */
[----:B------:R-:W-:Y:S01]  /*0810*/  LEA R23, R20, R23, 0x2 ;  /* 0x0000001714177211 */ /* 0x000fe200078e10ff */
[----:B------:R-:W-:-:S03]  /*0820*/  IMAD.IADD R15, R6, 0x1, R24 ;  /* 0x00000001060f7824 */ /* 0x000fc600078e0218 */
[----:B------:R-:W-:Y:S01]  /*0830*/  IADD3 R14, P1, PT, R29, UR10, RZ ;  /* 0x0000000a1d0e7c10 */ /* 0x000fe2000ff3e0ff */
[----:B0-----:R-:W-:Y:S01]  /*0840*/  IMAD.IADD R17, R7, 0x1, R24 ;  /* 0x0000000107117824 */ /* 0x001fe200078e0218 */
[C---:B------:R-:W-:Y:S01]  /*0850*/  LEA R27, R20.reuse, R27, 0x2 ;  /* 0x0000001b141b7211 */ /* 0x040fe200078e10ff */
[----:B------:R-:W-:-:S03]  /*0860*/  IMAD R25, R20, 0x4, R25 ;  /* 0x0000000414197824 */ /* 0x000fc600078e0219 */
[----:B--2---:R-:W-:Y:S04]  /*0870*/  STS.U8 [R17], R28 ;  /* 0x0000001c11007388 */ /* 0x004fe80000000000 */
[----:B----4-:R0:W-:Y:S02]  /*0880*/  STS.U8 [R15], R16 ;  /* 0x000000100f007388 */ /* 0x0101e40000000000 */
[----:B0-----:R-:W-:Y:S01]  /*0890*/  IMAD.X R15, RZ, RZ, UR11, P1 ;  /* 0x0000000bff0f7e24 */ /* 0x001fe200088e06ff */
[----:B------:R-:W-:-:S04]  /*08a0*/  IADD3 R18, P1, PT, R23, UR10, RZ ;  /* 0x0000000a17127c10 */ /* 0x000fc8000ff3e0ff */
[----:B------:R0:W2:Y:S01]  /*08b0*/  LDG.E.U8 R28, desc[UR8][R14.64] ;  /* 0x000000080e1c7981 */ /* 0x0000a2000c1e1100 */
[----:B------:R-:W-:Y:S01]  /*08c0*/  IMAD.X R19, RZ, RZ, UR11, P1 ;  /* 0x0000000bff137e24 */ /* 0x000fe200088e06ff */
[----:B------:R-:W-:-:S04]  /*08d0*/  IADD3 R16, P1, PT, R27, UR10, RZ ;  /* 0x0000000a1b107c10 */ /* 0x000fc8000ff3e0ff */
[----:B------:R1:W4:Y:S01]  /*08e0*/  LDG.E.U8 R18, desc[UR8][R18.64] ;  /* 0x0000000812127981 */ /* 0x000322000c1e1100 */
[----:B------:R-:W-:Y:S02]  /*08f0*/  IMAD.X R17, RZ, RZ, UR11, P1 ;  /* 0x0000000bff117e24 */ /* 0x000fe400088e06ff */
[----:B------:R-:W-:Y:S01]  /*0900*/  IMAD R24, R20, 0x4, R24 ;  /* 0x0000000414187824 */ /* 0x000fe200078e0218 */
[----:B0-----:R-:W-:Y:S02]  /*0910*/  IADD3 R14, P2, PT, R25, UR10, RZ ;  /* 0x0000000a190e7c10 */ /* 0x001fe4000ff5e0ff */
[----:B------:R-:W5:Y:S03]  /*0920*/  LDG.E.U8 R16, desc[UR8][R16.64] ;  /* 0x0000000810107981 */ /* 0x000f66000c1e1100 */
[----:B------:R-:W-:Y:S02]  /*0930*/  IMAD.X R15, RZ, RZ, UR11, P2 ;  /* 0x0000000bff0f7e24 */ /* 0x000fe400090e06ff */
[----:B-1----:R-:W-:-:S03]  /*0940*/  IMAD.IADD R19, R13, 0x1, R24 ;  /* 0x000000010d137824 */ /* 0x002fc600078e0218 */
[----:B------:R0:W3:Y:S01]  /*0950*/  LDG.E.U8 R14, desc[UR8][R14.64] ;  /* 0x000000080e0e7981 */ /* 0x0000e2000c1e1100 */
[----:B------:R-:W-:Y:S01]  /*0960*/  IADD3 R26, PT, PT, R26, 0x10, RZ ;  /* 0x000000101a1a7810 */ /* 0x000fe20007ffe0ff */
[----:B0-----:R-:W-:-:S03]  /*0970*/  IMAD.IADD R15, R6, 0x1, R24 ;  /* 0x00000001060f7824 */ /* 0x001fc600078e0218 */
[----:B------:R-:W-:Y:S01]  /*0980*/  ISETP.GE.AND P1, PT, R26, -0xc, PT ;  /* 0xfffffff41a00780c */ /* 0x000fe20003f26270 */
[C---:B------:R-:W-:Y:S02]  /*0990*/  IMAD R29, R20.reuse, 0x4, R29 ;  /* 0x00000004141d7824 */ /* 0x040fe400078e021d */
[C---:B------:R-:W-:Y:S02]  /*09a0*/  IMAD R23, R20.reuse, 0x4, R23 ;  /* 0x0000000414177824 */ /* 0x040fe400078e0217 */
[C---:B------:R-:W-:Y:S02]  /*09b0*/  IMAD R27, R20.reuse, 0x4, R27 ;  /* 0x00000004141b7824 */ /* 0x040fe400078e021b */
[----:B------:R-:W-:Y:S01]  /*09c0*/  IMAD R25, R20, 0x4, R25 ;  /* 0x0000000414197824 */ /* 0x000fe200078e0219 */
[----:B--2---:R0:W-:Y:S02]  /*09d0*/  STS.U8 [R19], R28 ;  /* 0x0000001c13007388 */ /* 0x0041e40000000000 */
[----:B0-----:R-:W-:-:S02]  /*09e0*/  IMAD.IADD R28, R9, 0x1, R24 ;  /* 0x00000001091c7824 */ /* 0x001fc400078e0218 */
[----:B------:R-:W-:-:S03]  /*09f0*/  IMAD.IADD R19, R7, 0x1, R24 ;  /* 0x0000000107137824 */ /* 0x000fc600078e0218 */
[----:B----4-:R0:W-:Y:S04]  /*0a00*/  STS.U8 [R28], R18 ;  /* 0x000000121c007388 */ /* 0x0101e80000000000 */
[----:B-----5:R0:W-:Y:S04]  /*0a10*/  STS.U8 [R19], R16 ;  /* 0x0000001013007388 */ /* 0x0201e80000000000 */
[----:B---3--:R0:W-:Y:S01]  /*0a20*/  STS.U8 [R15], R14 ;  /* 0x0000000e0f007388 */ /* 0x0081e20000000000 */
[----:B------:R-:W-:Y:S01]  /*0a30*/  IMAD R24, R20, 0x4, R24 ;  /* 0x0000000414187824 */ /* 0x000fe200078e0218 */
[----:B------:R-:W-:Y:S06]  /*0a40*/  @!P1 BRA `(.L_x_3) ;  /* 0xfffffff800649947 */ /* 0x000fec000383ffff */
[----:B------:R-:W-:Y:S05]  /*0a50*/  BSYNC.RECONVERGENT B1 ;  /* 0x0000000000017941 */ /* 0x000fea0003800200 */
.L_x_2:
[----:B0-----:R-:W-:Y:S01]  /*0a60*/  IADD3 R14, PT, PT, -R26, RZ, RZ ;  /* 0x000000ff1a0e7210 */ /* 0x001fe20007ffe1ff */
[----:B------:R-:W-:Y:S03]  /*0a70*/  BSSY.RECONVERGENT B1, `(.L_x_4) ;  /* 0x0000038000017945 */ /* 0x000fe60003800200 */
[----:B------:R-:W-:-:S13]  /*0a80*/  ISETP.GT.AND P1, PT, R14, 0x4, PT ;  /* 0x000000040e00780c */ /* 0x000fda0003f24270 */
[----:B------:R-:W-:Y:S05]  /*0a90*/  @!P1 BRA `(.L_x_5) ;  /* 0x0000000000d49947 */ /* 0x000fea0003800000 */
[----:B------:R-:W0:Y:S02]  /*0aa0*/  LDCU.64 UR4, c[0x0][0x388] ;  /* 0x00007100ff0477ac */ /* 0x000e240008000a00 */
[----:B0-----:R-:W-:-:S05]  /*0ab0*/  IADD3 R14, P0, PT, R29, UR4, RZ ;  /* 0x000000041d0e7c10 */ /* 0x001fca000ff1e0ff */
[----:B------:R-:W-:Y:S01]  /*0ac0*/  IMAD.X R15, RZ, RZ, UR5, P0 ;  /* 0x00000005ff0f7e24 */ /* 0x000fe200080e06ff */
[----:B------:R-:W-:-:S04]  /*0ad0*/  IADD3 R18, P0, PT, R23, UR4, RZ ;  /* 0x0000000417127c10 */ /* 0x000fc8000ff1e0ff */
[----:B------:R-:W4:Y:S01]  /*0ae0*/  LDG.E.U8 R28, desc[UR8][R14.64] ;  /* 0x000000080e1c7981 */ /* 0x000f22000c1e1100 */
[----:B------:R-:W-:-:S05]  /*0af0*/  IMAD.X R19, RZ, RZ, UR5, P0 ;  /* 0x00000005ff137e24 */ /* 0x000fca00080e06ff */
[----:B------:R0:W5:Y:S01]  /*0b00*/  LDG.E.U8 R18, desc[UR8][R18.64] ;  /* 0x0000000812127981 */ /* 0x000162000c1e1100 */
[--C-:B------:R-:W-:Y:S01]  /*0b10*/  IMAD.IADD R17, R9, 0x1, R24.reuse ;  /* 0x0000000109117824 */ /* 0x100fe200078e0218 */
[----:B------:R-:W-:Y:S01]  /*0b20*/  IADD3 R16, P0, PT, R27, UR4, RZ ;  /* 0x000000041b107c10 */ /* 0x000fe2000ff1e0ff */
[----:B0-----:R-:W-:-:S05]  /*0b30*/  IMAD.IADD R19, R13, 0x1, R24 ;  /* 0x000000010d137824 */ /* 0x001fca00078e0218 */
[----:B----4-:R-:W-:Y:S04]  /*0b40*/  STS.U8 [R19], R28 ;  /* 0x0000001c13007388 */ /* 0x010fe80000000000 */
[----:B-----5:R0:W-:Y:S02]  /*0b50*/  STS.U8 [R17], R18 ;  /* 0x0000001211007388 */ /* 0x0201e40000000000 */
[----:B0-----:R-:W-:Y:S01]  /*0b60*/  IMAD.X R17, RZ, RZ, UR5, P0 ;  /* 0x00000005ff117e24 */ /* 0x001fe200080e06ff */
[----:B------:R-:W-:-:S04]  /*0b70*/  IADD3 R14, P0, PT, R25, UR4, RZ ;  /* 0x00000004190e7c10 */ /* 0x000fc8000ff1e0ff */
[----:B------:R-:W-:Y:S01]  /*0b80*/  IADD3.X R15, PT, PT, RZ, UR5, RZ, P0, !PT ;  /* 0x00000005ff0f7c10 */ /* 0x000fe200087fe4ff */
[----:B------:R-:W4:Y:S04]  /*0b90*/  LDG.E.U8 R28, desc[UR8][R16.64] ;  /* 0x00000008101c7981 */ /* 0x000f28000c1e1100 */
[----:B------:R0:W5:Y:S01]  /*0ba0*/  LDG.E.U8 R14, desc[UR8][R14.64] ;  /* 0x000000080e0e7981 */ /* 0x000162000c1e1100 */
[----:B------:R-:W-:Y:S02]  /*0bb0*/  IMAD R29, R20, 0x4, R29 ;  /* 0x00000004141d7824 */ /* 0x000fe400078e021d */
[--C-:B------:R-:W-:Y:S02]  /*0bc0*/  IMAD.IADD R19, R6, 0x1, R24.reuse ;  /* 0x0000000106137824 */ /* 0x100fe400078e0218 */
[----:B------:R-:W-:Y:S01]  /*0bd0*/  IMAD R23, R20, 0x4, R23 ;  /* 0x0000000414177824 */ /* 0x000fe200078e0217 */
        /* <DEDUP_REMOVED lines=9> */
[C---:B------:R-:W-:Y:S02]  /*0c70*/  IMAD R24, R20.reuse, 0x4, R24 ;  /* 0x0000000414187824 */ /* 0x040fe400078e0218 */
[----:B------:R-:W-:Y:S02]  /*0c80*/  IMAD R27, R20, 0x4, R27 ;  /* 0x00000004141b7824 */ /* 0x000fe400078e021b */
[----:B------:R-:W-:-:S02]  /*0c90*/  IMAD.IADD R15, R9, 0x1, R24 ;  /* 0x00000001090f7824 */ /* 0x000fc400078e0218 */
[----:B------:R-:W-:Y:S01]  /*0ca0*/  IMAD R25, R20, 0x4, R25 ;  /* 0x0000000414197824 */ /* 0x000fe200078e0219 */
[----:B------:R-:W-:Y:S01]  /*0cb0*/  IADD3 R14, P0, PT, R27, UR4, RZ ;  /* 0x000000041b0e7c10 */ /* 0x000fe2000ff1e0ff */
[----:B0-----:R-:W-:-:S05]  /*0cc0*/  IMAD.IADD R17, R13, 0x1, R24 ;  /* 0x000000010d117824 */ /* 0x001fca00078e0218 */
[----:B----4-:R-:W-:Y:S04]  /*0cd0*/  STS.U8 [R17], R28 ;  /* 0x0000001c11007388 */ /* 0x010fe80000000000 */
[----:B-----5:R0:W-:Y:S02]  /*0ce0*/  STS.U8 [R15], R16 ;  /* 0x000000100f007388 */ /* 0x0201e40000000000 */
[----:B0-----:R-:W-:Y:S02]  /*0cf0*/  IADD3.X R15, PT, PT, RZ, UR5, RZ, P0, !PT ;  /* 0x00000005ff0f7c10 */ /* 0x001fe400087fe4ff */
[----:B------:R-:W-:-:S03]  /*0d00*/  IADD3 R18, P0, PT, R25, UR4, RZ ;  /* 0x0000000419127c10 */ /* 0x000fc6000ff1e0ff */
[----:B------:R-:W4:Y:S02]  /*0d10*/  LDG.E.U8 R14, desc[UR8][R14.64] ;  /* 0x000000080e0e7981 */ /* 0x000f24000c1e1100 */
[----:B------:R-:W-:-:S05]  /*0d20*/  IMAD.X R19, RZ, RZ, UR5, P0 ;  /* 0x00000005ff137e24 */ /* 0x000fca00080e06ff */
[----:B------:R-:W5:Y:S01]  /*0d30*/  LDG.E.U8 R18, desc[UR8][R18.64] ;  /* 0x0000000812127981 */ /* 0x000f62000c1e1100 */
[--C-:B------:R-:W-:Y:S01]  /*0d40*/  IMAD.IADD R17, R7, 0x1, R24.reuse ;  /* 0x0000000107117824 */ /* 0x100fe200078e0218 */
[----:B------:R-:W-:Y:S01]  /*0d50*/  PLOP3.LUT P0, PT, PT, PT, PT, 0x8, 0x80 ;  /* 0x000000000080781c */ /* 0x000fe20003f0e170 */
[----:B------:R-:W-:Y:S01]  /*0d60*/  IMAD.IADD R28, R6, 0x1, R24 ;  /* 0x00000001061c7824 */ /* 0x000fe200078e0218 */
[----:B------:R-:W-:Y:S01]  /*0d70*/  LEA R24, R20, R24, 0x2 ;  /* 0x0000001814187211 */ /* 0x000fe200078e10ff */
[----:B------:R-:W-:Y:S02]  /*0d80*/  VIADD R26, R26, 0x8 ;  /* 0x000000081a1a7836 */ /* 0x000fe40000000000 */
[C---:B------:R-:W-:Y:S02]  /*0d90*/  IMAD R23, R20.reuse, 0x4, R23 ;  /* 0x0000000414177824 */ /* 0x040fe400078e0217 */
[C---:B------:R-:W-:Y:S02]  /*0da0*/  IMAD R27, R20.reuse, 0x4, R27 ;  /* 0x00000004141b7824 */ /* 0x040fe400078e021b */
[----:B------:R-:W-:-:S02]  /*0db0*/  IMAD R29, R20, 0x4, R29 ;  /* 0x00000004141d7824 */ /* 0x000fc400078e021d */
[----:B------:R-:W-:Y:S01]  /*0dc0*/  IMAD R25, R20, 0x4, R25 ;  /* 0x0000000414197824 */ /* 0x000fe200078e0219 */
[----:B----4-:R0:W-:Y:S04]  /*0dd0*/  STS.U8 [R17], R14 ;  /* 0x0000000e11007388 */ /* 0x0101e80000000000 */
[----:B-----5:R0:W-:Y:S02]  /*0de0*/  STS.U8 [R28], R18 ;  /* 0x000000121c007388 */ /* 0x0201e40000000000 */
.L_x_5:
[----:B--23--:R-:W-:Y:S05]  /*0df0*/  BSYNC.RECONVERGENT B1 ;  /* 0x0000000000017941 */ /* 0x00cfea0003800200 */
.L_x_4:
[----:B------:R-:W-:-:S13]  /*0e00*/  ISETP.NE.OR P0, PT, R26, RZ, P0 ;  /* 0x000000ff1a00720c */ /* 0x000fda0000705670 */
[----:B------:R-:W-:Y:S05]  /*0e10*/  @!P0 BRA `(.L_x_6) ;  /* 0x0000000000708947 */ /* 0x000fea0003800000 */
.L_x_1:
[----:B01-3--:R-:W-:Y:S02]  /*0e20*/  IADD3 R14, P0, PT, R29, UR12, RZ ;  /* 0x0000000c1d0e7c10 */ /* 0x00bfe4000ff1e0ff */
[----:B------:R-:W-:Y:S02]  /*0e30*/  IADD3 R18, P1, PT, R23, UR12, RZ ;  /* 0x0000000c17127c10 */ /* 0x000fe4000ff3e0ff */
[----:B------:R-:W-:-:S03]  /*0e40*/  IADD3.X R15, PT, PT, RZ, UR13, RZ, P0, !PT ;  /* 0x0000000dff0f7c10 */ /* 0x000fc600087fe4ff */
[----:B------:R-:W-:Y:S02]  /*0e50*/  IMAD.X R19, RZ, RZ, UR13, P1 ;  /* 0x0000000dff137e24 */ /* 0x000fe400088e06ff */
[----:B------:R0:W3:Y:S04]  /*0e60*/  LDG.E.U8 R28, desc[UR8][R14.64] ;  /* 0x000000080e1c7981 */ /* 0x0000e8000c1e1100 */
[----:B------:R1:W4:Y:S01]  /*0e70*/  LDG.E.U8 R18, desc[UR8][R18.64] ;  /* 0x0000000812127981 */ /* 0x000322000c1e1100 */
[--C-:B------:R-:W-:Y:S01]  /*0e80*/  IMAD.IADD R17, R9, 0x1, R24.reuse ;  /* 0x0000000109117824 */ /* 0x100fe200078e0218 */
[----:B------:R-:W-:Y:S02]  /*0e90*/  IADD3 R16, P1, PT, R25, UR12, RZ ;  /* 0x0000000c19107c10 */ /* 0x000fe4000ff3e0ff */
[----:B0-----:R-:W-:Y:S01]  /*0ea0*/  IADD3 R14, P0, PT, R27, UR12, RZ ;  /* 0x0000000c1b0e7c10 */ /* 0x001fe2000ff1e0ff */
[----:B-1----:R-:W-:-:S04]  /*0eb0*/  IMAD.IADD R19, R13, 0x1, R24 ;  /* 0x000000010d137824 */ /* 0x002fc800078e0218 */
[----:B------:R-:W-:-:S05]  /*0ec0*/  IMAD.X R15, RZ, RZ, UR13, P0 ;  /* 0x0000000dff0f7e24 */ /* 0x000fca00080e06ff */
[----:B------:R0:W5:Y:S04]  /*0ed0*/  LDG.E.U8 R14, desc[UR8][R14.64] ;  /* 0x000000080e0e7981 */ /* 0x000168000c1e1100 */
[----:B---3--:R-:W-:Y:S04]  /*0ee0*/  STS.U8 [R19], R28 ;  /* 0x0000001c13007388 */ /* 0x008fe80000000000 */
[----:B----4-:R1:W-:Y:S02]  /*0ef0*/  STS.U8 [R17], R18 ;  /* 0x0000001211007388 */ /* 0x0103e40000000000 */
[----:B-1----:R-:W-:-:S05]  /*0f00*/  IADD3.X R17, PT, PT, RZ, UR13, RZ, P1, !PT ;  /* 0x0000000dff117c10 */ /* 0x002fca0008ffe4ff */
[----:B------:R-:W3:Y:S01]  /*0f10*/  LDG.E.U8 R16, desc[UR8][R16.64] ;  /* 0x0000000810107981 */ /* 0x000ee2000c1e1100 */
[--C-:B0-----:R-:W-:Y:S02]  /*0f20*/  IMAD.IADD R15, R7, 0x1, R24.reuse ;  /* 0x00000001070f7824 */ /* 0x101fe400078e0218 */
[--C-:B------:R-:W-:Y:S02]  /*0f30*/  IMAD.IADD R19, R6, 0x1, R24.reuse ;  /* 0x0000000106137824 */ /* 0x100fe400078e0218 */
[----:B------:R-:W-:Y:S01]  /*0f40*/  VIADD R26, R26, 0x4 ;  /* 0x000000041a1a7836 */ /* 0x000fe20000000000 */
[----:B-----5:R1:W-:Y:S04]  /*0f50*/  STS.U8 [R15], R14 ;  /* 0x0000000e0f007388 */ /* 0x0203e80000000000 */
[----:B------:R-:W-:Y:S01]  /*0f60*/  ISETP.NE.AND P0, PT, R26, RZ, PT ;  /* 0x000000ff1a00720c */ /* 0x000fe20003f05270 */
[C---:B------:R-:W-:Y:S01]  /*0f70*/  IMAD R24, R20.reuse, 0x4, R24 ;  /* 0x0000000414187824 */ /* 0x040fe200078e0218 */
[C---:B------:R-:W-:Y:S01]  /*0f80*/  LEA R23, R20.reuse, R23, 0x2 ;  /* 0x0000001714177211 */ /* 0x040fe200078e10ff */
[----:B------:R-:W-:-:S02]  /*0f90*/  IMAD R27, R20, 0x4, R27 ;  /* 0x00000004141b7824 */ /* 0x000fc400078e021b */
[C---:B------:R-:W-:Y:S02]  /*0fa0*/  IMAD R25, R20.reuse, 0x4, R25 ;  /* 0x0000000414197824 */ /* 0x040fe400078e0219 */
[----:B------:R-:W-:Y:S01]  /*0fb0*/  IMAD R29, R20, 0x4, R29 ;  /* 0x00000004141d7824 */ /* 0x000fe200078e021d */
[----:B---3--:R1:W-:Y:S05]  /*0fc0*/  STS.U8 [R19], R16 ;  /* 0x0000001013007388 */ /* 0x0083ea0000000000 */
[----:B------:R-:W-:Y:S05]  /*0fd0*/  @P0 BRA `(.L_x_1) ;  /* 0xfffffffc00900947 */ /* 0x000fea000383ffff */
.L_x_6:
[----:B--2---:R-:W-:Y:S05]  /*0fe0*/  BSYNC.RECONVERGENT B0 ;  /* 0x0000000000007941 */ /* 0x004fea0003800200 */
.L_x_0:
[----:B------:R-:W-:-:S13]  /*0ff0*/  ISETP.NE.AND P0, PT, R4, RZ, PT ;  /* 0x000000ff0400720c */ /* 0x000fda0003f05270 */
[----:B------:R-:W-:Y:S05]  /*1000*/  @!P0 BRA `(.L_x_7) ;  /* 0x00000000004c8947 */ /* 0x000fea0003800000 */
[----:B------:R-:W0:Y:S02]  /*1010*/  LDCU.64 UR4, c[0x0][0x388] ;  /* 0x00007100ff0477ac */ /* 0x000e240008000a00 */
[----:B01----:R-:W-:-:S05]  /*1020*/  IADD3 R14, P0, PT, R29, UR4, RZ ;  /* 0x000000041d0e7c10 */ /* 0x003fca000ff1e0ff */
[----:B------:R-:W-:-:S05]  /*1030*/  IMAD.X R15, RZ, RZ, UR5, P0 ;  /* 0x00000005ff0f7e24 */ /* 0x000fca00080e06ff */
[----:B------:R-:W2:Y:S01]  /*1040*/  LDG.E.U8 R14, desc[UR8][R14.64] ;  /* 0x000000080e0e7981 */ /* 0x000ea2000c1e1100 */
[----:B------:R-:W-:Y:S02]  /*1050*/  IADD3 R17, PT, PT, R13, R24, RZ ;  /* 0x000000180d117210 */ /* 0x000fe40007ffe0ff */
[----:B------:R-:W-:-:S03]  /*1060*/  ISETP.NE.AND P0, PT, R4, 0x1, PT ;  /* 0x000000010400780c */ /* 0x000fc60003f05270 */
[----:B--2---:R2:W-:Y:S10]  /*1070*/  STS.U8 [R17], R14 ;  /* 0x0000000e11007388 */ /* 0x0045f40000000000 */
[----:B------:R-:W-:Y:S05]  /*1080*/  @!P0 BRA `(.L_x_7) ;  /* 0x00000000002c8947 */ /* 0x000fea0003800000 */
[----:B------:R-:W-:Y:S02]  /*1090*/  ISETP.NE.AND P0, PT, R4, 0x2, PT ;  /* 0x000000020400780c */ /* 0x000fe40003f05270 */
[----:B--2---:R-:W-:-:S05]  /*10a0*/  IADD3 R14, P1, PT, R23, UR4, RZ ;  /* 0x00000004170e7c10 */ /* 0x004fca000ff3e0ff */
[----:B------:R-:W-:-:S05]  /*10b0*/  IMAD.X R15, RZ, RZ, UR5, P1 ;  /* 0x00000005ff0f7e24 */ /* 0x000fca00088e06ff */
[----:B------:R-:W2:Y:S01]  /*10c0*/  LDG.E.U8 R14, desc[UR8][R14.64] ;  /* 0x000000080e0e7981 */ /* 0x000ea2000c1e1100 */
[----:B------:R-:W-:-:S05]  /*10d0*/  @P0 IADD3 R16, P2, PT, R27, UR4, RZ ;  /* 0x000000041b100c10 */ /* 0x000fca000ff5e0ff */
[----:B------:R-:W-:-:S05]  /*10e0*/  @P0 IMAD.X R17, RZ, RZ, UR5, P2 ;  /* 0x00000005ff110e24 */ /* 0x000fca00090e06ff */
[----:B------:R-:W3:Y:S01]  /*10f0*/  @P0 LDG.E.U8 R16, desc[UR8][R16.64] ;  /* 0x0000000810100981 */ /* 0x000ee2000c1e1100 */
[--C-:B------:R-:W-:Y:S02]  /*1100*/  IMAD.IADD R19, R9, 0x1, R24.reuse ;  /* 0x0000000109137824 */ /* 0x100fe400078e0218 */
[----:B------:R-:W-:-:S03]  /*1110*/  @P0 IMAD.IADD R23, R7, 0x1, R24 ;  /* 0x0000000107170824 */ /* 0x000fc600078e0218 */
[----:B--2---:R4:W-:Y:S04]  /*1120*/  STS.U8 [R19], R14 ;  /* 0x0000000e13007388 */ /* 0x0049e80000000000 */
[----:B---3--:R4:W-:Y:S02]  /*1130*/  @P0 STS.U8 [R23], R16 ;  /* 0x0000001017000388 */ /* 0x0089e40000000000 */
.L_x_7:
[----:B------:R-:W-:Y:S05]  /*1140*/  WARPSYNC.ALL ;  /* 0x0000000000007948 */ /* 0x000fea0003800000 */
[----:B------:R-:W3:Y:S01]  /*1150*/  LDCU.64 UR4, c[0x0][0x390] ;  /* 0x00007200ff0477ac */ /* 0x000ee20008000a00 */
[----:B-1--4-:R-:W-:Y:S02]  /*1160*/  HFMA2 R19, -RZ, RZ, 0, 0 ;  /* 0x00000000ff137431 */ /* 0x012fe400000001ff */
[----:B0-2---:R-:W-:Y:S01]  /*1170*/  IMAD.MOV.U32 R17, RZ, RZ, RZ ;  /* 0x000000ffff117224 */ /* 0x005fe200078e00ff */
[----:B------:R-:W-:Y:S01]  /*1180*/  BAR.SYNC.DEFER_BLOCKING 0x0 ;  /* 0x0000000000007b1d */ /* 0x000fe20000010000 */
[----:B---3--:R-:W-:-:S05]  /*1190*/  IADD3 R23, P0, PT, R22, UR4, RZ ;  /* 0x0000000416177c10 */ /* 0x008fca000ff1e0ff */
[----:B------:R-:W-:-:S08]  /*11a0*/  IMAD.X R16, RZ, RZ, UR5, P0 ;  /* 0x00000005ff107e24 */ /* 0x000fd000080e06ff */
.L_x_36:
[----:B------:R0:W-:Y:S01]  /*11b0*/  STS [R11], RZ ;  /* 0x000000ff0b007388 */ /* 0x0001e20000000800 */
[----:B------:R-:W-:-:S03]  /*11c0*/  ISETP.GE.AND P0, PT, R12, R19, PT ;  /* 0x000000130c00720c */ /* 0x000fc60003f06270 */
[----:B------:R0:W-:Y:S01]  /*11d0*/  STS [R10], RZ ;  /* 0x000000ff0a007388 */ /* 0x0001e20000000800 */
[----:B------:R-:W-:-:S13]  /*11e0*/  ISETP.LT.OR P0, PT, R19, 0x1, P0 ;  /* 0x000000011300780c */ /* 0x000fda0000701670 */
[----:B0-234-:R-:W-:Y:S05]  /*11f0*/  @P0 BRA `(.L_x_8) ;  /* 0x00000000009c0947 */ /* 0x01dfea0003800000 */
[----:B------:R-:W-:Y:S01]  /*1200*/  IMAD.IADD R14, R12, 0x1, R19 ;  /* 0x000000010c0e7824 */ /* 0x000fe200078e0213 */
[----:B------:R-:W-:Y:S01]  /*1210*/  IADD3 R15, PT, PT, -R19, 0x8000, RZ ;  /* 0x00008000130f7810 */ /* 0x000fe20007ffe1ff */
[----:B------:R-:W-:Y:S01]  /*1220*/  IMAD.MOV.U32 R18, RZ, RZ, RZ ;  /* 0x000000ffff127224 */ /* 0x000fe200078e00ff */
[----:B------:R-:W-:-:S07]  /*1230*/  MOV R25, RZ ;  /* 0x000000ff00197202 */ /* 0x000fce0000000f00 */
.L_x_12:
[----:B------:R-:W0:Y:S01]  /*1240*/  S2R R27, SR_CgaCtaId ;  /* 0x00000000001b7919 */ /* 0x000e220000008800 */
[----:B------:R-:W-:Y:S01]  /*1250*/  MOV R22, 0x400 ;  /* 0x0000040000167802 */ /* 0x000fe20000000f00 */
[----:B------:R-:W-:Y:S01]  /*1260*/  BSSY.RECONVERGENT B0, `(.L_x_9) ;  /* 0x0000016000007945 */ /* 0x000fe20003800200 */
[----:B------:R-:W-:Y:S02]  /*1270*/  IMAD.MOV.U32 R24, RZ, RZ, RZ ;  /* 0x000000ffff187224 */ /* 0x000fe400078e00ff */
[----:B0-----:R-:W-:Y:S01]  /*1280*/  LEA R22, R27, R22, 0x18 ;  /* 0x000000161b167211 */ /* 0x001fe200078ec0ff */
[----:B------:R-:W-:-:S04]  /*1290*/  IMAD.IADD R27, R12, 0x1, R25 ;  /* 0x000000010c1b7824 */ /* 0x000fc800078e0219 */
[C---:B------:R-:W-:Y:S02]  /*12a0*/  IMAD.IADD R26, R22.reuse, 0x1, R27 ;  /* 0x00000001161a7824 */ /* 0x040fe400078e021b */
[----:B------:R-:W-:-:S04]  /*12b0*/  IMAD.IADD R28, R22, 0x1, R19 ;  /* 0x00000001161c7824 */ /* 0x000fc800078e0213 */
[----:B------:R-:W-:Y:S04]  /*12c0*/  LDS.U8 R26, [R26] ;  /* 0x000000001a1a7984 */ /* 0x000fe80000000000 */
[----:B------:R-:W0:Y:S02]  /*12d0*/  LDS.U8 R29, [R28] ;  /* 0x000000001c1d7984 */ /* 0x000e240000000000 */
[----:B0-----:R-:W-:-:S13]  /*12e0*/  ISETP.NE.AND P0, PT, R26, R29, PT ;  /* 0x0000001d1a00720c */ /* 0x001fda0003f05270 */
[----:B------:R-:W-:Y:S05]  /*12f0*/  @P0 BRA `(.L_x_10) ;  /* 0x0000000000300947 */ /* 0x000fea0003800000 */
[----:B------:R-:W-:-:S07]  /*1300*/  HFMA2 R24, -RZ, RZ, 0, 0 ;  /* 0x00000000ff187431 */ /* 0x000fce00000001ff */
.L_x_11:
[----:B------:R-:W-:Y:S02]  /*1310*/  VIADD R26, R24, 0x1 ;  /* 0x00000001181a7836 */ /* 0x000fe40000000000 */
[----:B------:R-:W-:-:S03]  /*1320*/  IMAD.MOV.U32 R24, RZ, RZ, R15 ;  /* 0x000000ffff187224 */ /* 0x000fc600078e000f */
[----:B------:R-:W-:-:S13]  /*1330*/  ISETP.NE.AND P0, PT, R26, R15, PT ;  /* 0x0000000f1a00720c */ /* 0x000fda0003f05270 */
[----:B------:R-:W-:Y:S05]  /*1340*/  @!P0 BRA `(.L_x_10) ;  /* 0x00000000001c8947 */ /* 0x000fea0003800000 */
[----:B------:R-:W-:-:S05]  /*1350*/  IMAD.MOV.U32 R24, RZ, RZ, R26 ;  /* 0x000000ffff187224 */ /* 0x000fca00078e001a */
[CC--:B------:R-:W-:Y:S02]  /*1360*/  IADD3 R26, PT, PT, R22.reuse, R24.reuse, R27 ;  /* 0x00000018161a7210 */ /* 0x0c0fe40007ffe01b */
[----:B------:R-:W-:-:S04]  /*1370*/  IADD3 R28, PT, PT, R22, R24, R19 ;  /* 0x00000018161c7210 */ /* 0x000fc80007ffe013 */
[----:B------:R-:W-:Y:S04]  /*1380*/  LDS.U8 R26, [R26] ;  /* 0x000000001a1a7984 */ /* 0x000fe80000000000 */
[----:B------:R-:W0:Y:S02]  /*1390*/  LDS.U8 R29, [R28] ;  /* 0x000000001c1d7984 */ /* 0x000e240000000000 */
[----:B0-----:R-:W-:-:S13]  /*13a0*/  ISETP.NE.AND P0, PT, R26, R29, PT ;  /* 0x0000001d1a00720c */ /* 0x001fda0003f05270 */
[----:B------:R-:W-:Y:S05]  /*13b0*/  @!P0 BRA `(.L_x_11) ;  /* 0xfffffffc00d48947 */ /* 0x000fea000383ffff */
.L_x_10:
[----:B------:R-:W-:Y:S05]  /*13c0*/  BSYNC.RECONVERGENT B0 ;  /* 0x0000000000007941 */ /* 0x000fea0003800200 */
.L_x_9:
[----:B------:R-:W-:-:S04]  /*13d0*/  VIMNMX.U32 R29, PT, PT, R18, 0x3, !PT ;  /* 0x00000003121d7848 */ /* 0x000fc80007fe0000 */
[----:B------:R-:W-:-:S13]  /*13e0*/  ISETP.GE.U32.AND P0, PT, R29, R24, PT ;  /* 0x000000181d00720c */ /* 0x000fda0003f06070 */
[----:B------:R-:W-:Y:S01]  /*13f0*/  @!P0 IMAD.IADD R29, R14, 0x1, -R25 ;  /* 0x000000010e1d8824 */ /* 0x000fe200078e0a19 */
[----:B------:R-:W-:Y:S01]  /*1400*/  IADD3 R25, PT, PT, R20, R25, RZ ;  /* 0x0000001914197210 */ /* 0x000fe20007ffe0ff */
[----:B------:R0:W-:Y:S01]  /*1410*/  @!P0 STS [R11], R24 ;  /* 0x000000180b008388 */ /* 0x0001e20000000800 */
[----:B------:R-:W-:Y:S02]  /*1420*/  @!P0 IMAD.MOV.U32 R18, RZ, RZ, R24 ;  /* 0x000000ffff128224 */ /* 0x000fe400078e0018 */
[----:B------:R-:W-:Y:S01]  /*1430*/  VIADDMNMX R22, R27, R20, R25, !PT ;  /* 0x000000141b167246 */ /* 0x000fe20007800119 */
[----:B------:R0:W-:Y:S03]  /*1440*/  @!P0 STS [R10], R29 ;  /* 0x0000001d0a008388 */ /* 0x0001e60000000800 */
[----:B------:R-:W-:-:S13]  /*1450*/  ISETP.GE.AND P1, PT, R22, R19, PT ;  /* 0x000000131600720c */ /* 0x000fda0003f26270 */
[----:B0-----:R-:W-:Y:S05]  /*1460*/  @!P1 BRA `(.L_x_12) ;  /* 0xfffffffc00749947 */ /* 0x001fea000383ffff */
.L_x_8:
[C---:B------:R-:W-:Y:S01]  /*1470*/  ISETP.GT.U32.AND P1, PT, R12.reuse, 0x1ff, PT ;  /* 0x000001ff0c00780c */ /* 0x040fe20003f24070 */
[----:B------:R-:W-:Y:S05]  /*1480*/  WARPSYNC.ALL ;  /* 0x0000000000007948 */ /* 0x000fea0003800000 */
[----:B------:R-:W-:Y:S01]  /*1490*/  BAR.SYNC.DEFER_BLOCKING 0x0 ;  /* 0x0000000000007b1d */ /* 0x000fe20000010000 */
[C---:B------:R-:W-:Y:S02]  /*14a0*/  ISETP.GT.U32.AND P0, PT, R12.reuse, 0xff, PT ;  /* 0x000000ff0c00780c */ /* 0x040fe40003f04070 */
[C---:B------:R-:W-:Y:S02]  /*14b0*/  ISETP.GT.U32.AND P6, PT, R12.reuse, 0x7f, PT ;  /* 0x0000007f0c00780c */ /* 0x040fe40003fc4070 */
[C---:B------:R-:W-:Y:S01]  /*14c0*/  ISETP.GT.U32.AND P5, PT, R12.reuse, 0x3f, PT ;  /* 0x0000003f0c00780c */ /* 0x040fe20003fa4070 */
[----:B------:R-:W-:Y:S01]  /*14d0*/  BSSY.RECONVERGENT B0, `(.L_x_13) ;  /* 0x000000b000007945 */ /* 0x000fe20003800200 */
[----:B------:R-:W-:-:S02]  /*14e0*/  ISETP.GT.U32.AND P4, PT, R12, 0x1f, PT ;  /* 0x0000001f0c00780c */ /* 0x000fc40003f84070 */
[C---:B------:R-:W-:Y:S02]  /*14f0*/  ISETP.GT.U32.AND P3, PT, R12.reuse, 0xf, PT ;  /* 0x0000000f0c00780c */ /* 0x040fe40003f64070 */
[----:B------:R-:W-:Y:S01]  /*1500*/  ISETP.GT.U32.AND P2, PT, R12, 0x7, PT ;  /* 0x000000070c00780c */ /* 0x000fe20003f44070 */
[----:B------:R-:W-:-:S12]  /*1510*/  @P1 BRA `(.L_x_14) ;  /* 0x0000000000181947 */ /* 0x000fd80003800000 */
[----:B------:R-:W-:Y:S04]  /*1520*/  LDS R14, [R11+0x800] ;  /* 0x000800000b0e7984 */ /* 0x000fe80000000800 */
[----:B------:R-:W0:Y:S02]  /*1530*/  LDS R15, [R11] ;  /* 0x000000000b0f7984 */ /* 0x000e240000000800 */
[----:B0-----:R-:W-:-:S13]  /*1540*/  ISETP.GT.U32.AND P1, PT, R14, R15, PT ;  /* 0x0000000f0e00720c */ /* 0x001fda0003f24070 */
[----:B------:R-:W-:Y:S04]  /*1550*/  @P1 STS [R11], R14 ;  /* 0x0000000e0b001388 */ /* 0x000fe80000000800 */
[----:B------:R-:W0:Y:S04]  /*1560*/  @P1 LDS R15, [R10+0x800] ;  /* 0x000800000a0f1984 */ /* 0x000e280000000800 */
[----:B0-----:R0:W-:Y:S02]  /*1570*/  @P1 STS [R10], R15 ;  /* 0x0000000f0a001388 */ /* 0x0011e40000000800 */
.L_x_14:
[----:B------:R-:W-:Y:S05]  /*1580*/  BSYNC.RECONVERGENT B0 ;  /* 0x0000000000007941 */ /* 0x000fea0003800200 */
.L_x_13:
[----:B------:R-:W-:Y:S01]  /*1590*/  BAR.SYNC.DEFER_BLOCKING 0x0 ;  /* 0x0000000000007b1d */ /* 0x000fe20000010000 */
[----:B------:R-:W-:-:S05]  /*15a0*/  ISETP.GT.U32.AND P1, PT, R12, 0x3, PT ;  /* 0x000000030c00780c */ /* 0x000fca0003f24070 */
[----:B------:R-:W-:Y:S04]  /*15b0*/  BSSY.RECONVERGENT B0, `(.L_x_15) ;  /* 0x0000008000007945 */ /* 0x000fe80003800200 */
[----:B------:R-:W-:Y:S05]  /*15c0*/  @P0 BRA `(.L_x_16) ;  /* 0x0000000000180947 */ /* 0x000fea0003800000 */
[----:B------:R-:W-:Y:S04]  /*15d0*/  LDS R14, [R11+0x400] ;  /* 0x000400000b0e7984 */ /* 0x000fe80000000800 */
[----:B0-----:R-:W0:Y:S02]  /*15e0*/  LDS R15, [R11] ;  /* 0x000000000b0f7984 */ /* 0x001e240000000800 */
[----:B0-----:R-:W-:-:S13]  /*15f0*/  ISETP.GT.U32.AND P0, PT, R14, R15, PT ;  /* 0x0000000f0e00720c */ /* 0x001fda0003f04070 */
[----:B------:R-:W-:Y:S04]  /*1600*/  @P0 STS [R11], R14 ;  /* 0x0000000e0b000388 */ /* 0x000fe80000000800 */
[----:B------:R-:W0:Y:S04]  /*1610*/  @P0 LDS R15, [R10+0x400] ;  /* 0x000400000a0f0984 */ /* 0x000e280000000800 */
[----:B0-----:R1:W-:Y:S02]  /*1620*/  @P0 STS [R10], R15 ;  /* 0x0000000f0a000388 */ /* 0x0013e40000000800 */
.L_x_16:
[----:B------:R-:W-:Y:S05]  /*1630*/  BSYNC.RECONVERGENT B0 ;  /* 0x0000000000007941 */ /* 0x000fea0003800200 */
.L_x_15:
[----:B------:R-:W-:Y:S01]  /*1640*/  BAR.SYNC.DEFER_BLOCKING 0x0 ;  /* 0x0000000000007b1d */ /* 0x000fe20000010000 */
[----:B------:R-:W-:-:S05]  /*1650*/  ISETP.GT.U32.AND P0, PT, R12, 0x1, PT ;  /* 0x000000010c00780c */ /* 0x000fca0003f04070 */
[----:B------:R-:W-:Y:S04]  /*1660*/  BSSY.RECONVERGENT B0, `(.L_x_17) ;  /* 0x0000008000007945 */ /* 0x000fe80003800200 */
[----:B------:R-:W-:Y:S05]  /*1670*/  @P6 BRA `(.L_x_18) ;  /* 0x0000000000186947 */ /* 0x000fea0003800000 */
[----:B------:R-:W-:Y:S04]  /*1680*/  LDS R14, [R11+0x200] ;  /* 0x000200000b0e7984 */ /* 0x000fe80000000800 */
[----:B01----:R-:W0:Y:S02]  /*1690*/  LDS R15, [R11] ;  /* 0x000000000b0f7984 */ /* 0x003e240000000800 */
[----:B0-----:R-:W-:-:S13]  /*16a0*/  ISETP.GT.U32.AND P6, PT, R14, R15, PT ;  /* 0x0000000f0e00720c */ /* 0x001fda0003fc4070 */
[----:B------:R-:W-:Y:S04]  /*16b0*/  @P6 STS [R11], R14 ;  /* 0x0000000e0b006388 */ /* 0x000fe80000000800 */
[----:B------:R-:W0:Y:S04]  /*16c0*/  @P6 LDS R15, [R10+0x200] ;  /* 0x000200000a0f6984 */ /* 0x000e280000000800 */
[----:B0-----:R2:W-:Y:S02]  /*16d0*/  @P6 STS [R10], R15 ;  /* 0x0000000f0a006388 */ /* 0x0015e40000000800 */
.L_x_18:
[----:B------:R-:W-:Y:S05]  /*16e0*/  BSYNC.RECONVERGENT B0 ;  /* 0x0000000000007941 */ /* 0x000fea0003800200 */
.L_x_17:
[----:B------:R-:W-:Y:S01]  /*16f0*/  BAR.SYNC.DEFER_BLOCKING 0x0 ;  /* 0x0000000000007b1d */ /* 0x000fe20000010000 */
[----:B------:R-:W-:-:S05]  /*1700*/  ISETP.NE.AND P6, PT, R12, RZ, PT ;  /* 0x000000ff0c00720c */ /* 0x000fca0003fc5270 */
[----:B------:R-:W-:Y:S04]  /*1710*/  BSSY.RECONVERGENT B0, `(.L_x_19) ;  /* 0x0000008000007945 */ /* 0x000fe80003800200 */
[----:B------:R-:W-:Y:S05]  /*1720*/  @P5 BRA `(.L_x_20) ;  /* 0x0000000000185947 */ /* 0x000fea0003800000 */
[----:B------:R-:W-:Y:S04]  /*1730*/  LDS R14, [R11+0x100] ;  /* 0x000100000b0e7984 */ /* 0x000fe80000000800 */
[----:B012---:R-:W0:Y:S02]  /*1740*/  LDS R15, [R11] ;  /* 0x000000000b0f7984 */ /* 0x007e240000000800 */
[----:B0-----:R-:W-:-:S13]  /*1750*/  ISETP.GT.U32.AND P5, PT, R14, R15, PT ;  /* 0x0000000f0e00720c */ /* 0x001fda0003fa4070 */
[----:B------:R-:W-:Y:S04]  /*1760*/  @P5 STS [R11], R14 ;  /* 0x0000000e0b005388 */ /* 0x000fe80000000800 */
[----:B------:R-:W0:Y:S04]  /*1770*/  @P5 LDS R15, [R10+0x100] ;  /* 0x000100000a0f5984 */ /* 0x000e280000000800 */
[----:B0-----:R3:W-:Y:S02]  /*1780*/  @P5 STS [R10], R15 ;  /* 0x0000000f0a005388 */ /* 0x0017e40000000800 */
.L_x_20:
[----:B------:R-:W-:Y:S05]  /*1790*/  BSYNC.RECONVERGENT B0 ;  /* 0x0000000000007941 */ /* 0x000fea0003800200 */
.L_x_19:
[----:B------:R-:W-:Y:S06]  /*17a0*/  BAR.SYNC.DEFER_BLOCKING 0x0 ;  /* 0x0000000000007b1d */ /* 0x000fec0000010000 */
[----:B------:R-:W-:Y:S04]  /*17b0*/  BSSY.RECONVERGENT B0, `(.L_x_21) ;  /* 0x0000008000007945 */ /* 0x000fe80003800200 */
[----:B------:R-:W-:Y:S05]  /*17c0*/  @P4 BRA `(.L_x_22) ;  /* 0x0000000000184947 */ /* 0x000fea0003800000 */
[----:B------:R-:W-:Y:S04]  /*17d0*/  LDS R14, [R11+0x80] ;  /* 0x000080000b0e7984 */ /* 0x000fe80000000800 */
[----:B0123--:R-:W0:Y:S02]  /*17e0*/  LDS R15, [R11] ;  /* 0x000000000b0f7984 */ /* 0x00fe240000000800 */
[----:B0-----:R-:W-:-:S13]  /*17f0*/  ISETP.GT.U32.AND P4, PT, R14, R15, PT ;  /* 0x0000000f0e00720c */ /* 0x001fda0003f84070 */
[----:B------:R-:W-:Y:S04]  /*1800*/  @P4 STS [R11], R14 ;  /* 0x0000000e0b004388 */ /* 0x000fe80000000800 */
[----:B------:R-:W0:Y:S04]  /*1810*/  @P4 LDS R15, [R10+0x80] ;  /* 0x000080000a0f4984 */ /* 0x000e280000000800 */
[----:B0-----:R4:W-:Y:S02]  /*1820*/  @P4 STS [R10], R15 ;  /* 0x0000000f0a004388 */ /* 0x0019e40000000800 */
.L_x_22:
[----:B------:R-:W-:Y:S05]  /*1830*/  BSYNC.RECONVERGENT B0 ;  /* 0x0000000000007941 */ /* 0x000fea0003800200 */
.L_x_21:
[----:B------:R-:W-:Y:S06]  /*1840*/  BAR.SYNC.DEFER_BLOCKING 0x0 ;  /* 0x0000000000007b1d */ /* 0x000fec0000010000 */
[----:B------:R-:W-:Y:S04]  /*1850*/  BSSY.RECONVERGENT B0, `(.L_x_23) ;  /* 0x0000008000007945 */ /* 0x000fe80003800200 */
[----:B------:R-:W-:Y:S05]  /*1860*/  @P3 BRA `(.L_x_24) ;  /* 0x0000000000183947 */ /* 0x000fea0003800000 */
[----:B------:R-:W-:Y:S04]  /*1870*/  LDS R14, [R11+0x40] ;  /* 0x000040000b0e7984 */ /* 0x000fe80000000800 */
[----:B01234-:R-:W0:Y:S02]  /*1880*/  LDS R15, [R11] ;  /* 0x000000000b0f7984 */ /* 0x01fe240000000800 */
[----:B0-----:R-:W-:-:S13]  /*1890*/  ISETP.GT.U32.AND P3, PT, R14, R15, PT ;  /* 0x0000000f0e00720c */ /* 0x001fda0003f64070 */
[----:B------:R-:W-:Y:S04]  /*18a0*/  @P3 STS [R11], R14 ;  /* 0x0000000e0b003388 */ /* 0x000fe80000000800 */
[----:B------:R-:W0:Y:S04]  /*18b0*/  @P3 LDS R15, [R10+0x40] ;  /* 0x000040000a0f3984 */ /* 0x000e280000000800 */
[----:B0-----:R0:W-:Y:S02]  /*18c0*/  @P3 STS [R10], R15 ;  /* 0x0000000f0a003388 */ /* 0x0011e40000000800 */
.L_x_24:
[----:B------:R-:W-:Y:S05]  /*18d0*/  BSYNC.RECONVERGENT B0 ;  /* 0x0000000000007941 */ /* 0x000fea0003800200 */
.L_x_23:
        /* <DEDUP_REMOVED lines=9> */
.L_x_26:
[----:B------:R-:W-:Y:S05]  /*1970*/  BSYNC.RECONVERGENT B0 ;  /* 0x0000000000007941 */ /* 0x000fea0003800200 */
.L_x_25:
        /* <DEDUP_REMOVED lines=9> */
.L_x_28:
[----:B------:R-:W-:Y:S05]  /*1a10*/  BSYNC.RECONVERGENT B0 ;  /* 0x0000000000007941 */ /* 0x000fea0003800200 */
.L_x_27:
        /* <DEDUP_REMOVED lines=9> */
.L_x_30:
[----:B------:R-:W-:Y:S05]  /*1ab0*/  BSYNC.RECONVERGENT B0 ;  /* 0x0000000000007941 */ /* 0x000fea0003800200 */
.L_x_29:
[----:B------:R-:W-:Y:S06]  /*1ac0*/  BAR.SYNC.DEFER_BLOCKING 0x0 ;  /* 0x0000000000007b1d */ /* 0x000fec0000010000 */
[----:B------:R-:W-:Y:S04]  /*1ad0*/  BSSY.RECONVERGENT B0, `(.L_x_31) ;  /* 0x000000b000007945 */ /* 0x000fe80003800200 */
[----:B------:R-:W-:Y:S05]  /*1ae0*/  @P6 BRA `(.L_x_32) ;  /* 0x0000000000246947 */ /* 0x000fea0003800000 */
[----:B------:R-:W5:Y:S01]  /*1af0*/  S2UR UR5, SR_CgaCtaId ;  /* 0x00000000000579c3 */ /* 0x000f620000008800 */
[----:B------:R-:W-:Y:S01]  /*1b00*/  UMOV UR4, 0x400 ;  /* 0x0000040000047882 */ /* 0x000fe20000000000 */
[----:B01234-:R-:W-:Y:S01]  /*1b10*/  LDS R15, [R11] ;  /* 0x000000000b0f7984 */ /* 0x01ffe20000000800 */
[----:B-----5:R-:W-:-:S09]  /*1b20*/  ULEA UR4, UR5, UR4, 0x18 ;  /* 0x0000000405047291 */ /* 0x020fd2000f8ec0ff */
[----:B------:R-:W0:Y:S02]  /*1b30*/  LDS R14, [UR4+0x8004] ;  /* 0x00800404ff0e7984 */ /* 0x000e240008000800 */
[----:B0-----:R-:W-:-:S13]  /*1b40*/  ISETP.GT.U32.AND P0, PT, R14, R15, PT ;  /* 0x0000000f0e00720c */ /* 0x001fda0003f04070 */
[----:B------:R-:W-:Y:S04]  /*1b50*/  @P0 STS [R11], R14 ;  /* 0x0000000e0b000388 */ /* 0x000fe80000000800 */
[----:B------:R-:W0:Y:S04]  /*1b60*/  @P0 LDS R15, [UR4+0x9004] ;  /* 0x00900404ff0f0984 */ /* 0x000e280008000800 */
[----:B0-----:R0:W-:Y:S02]  /*1b70*/  @P0 STS [R10], R15 ;  /* 0x0000000f0a000388 */ /* 0x0011e40000000800 */
.L_x_32:
[----:B------:R-:W-:Y:S05]  /*1b80*/  BSYNC.RECONVERGENT B0 ;  /* 0x0000000000007941 */ /* 0x000fea0003800200 */
.L_x_31:
[----:B------:R-:W5:Y:S08]  /*1b90*/  S2UR UR5, SR_CgaCtaId ;  /* 0x00000000000579c3 */ /* 0x000f700000008800 */
[----:B------:R-:W-:Y:S06]  /*1ba0*/  BAR.SYNC.DEFER_BLOCKING 0x0 ;  /* 0x0000000000007b1d */ /* 0x000fec0000010000 */
[----:B------:R-:W-:Y:S01]  /*1bb0*/  UMOV UR4, 0x400 ;  /* 0x0000040000047882 */ /* 0x000fe20000000000 */
[----:B------:R-:W-:Y:S01]  /*1bc0*/  BSSY.RECONVERGENT B0, `(.L_x_33) ;  /* 0x000001b000007945 */ /* 0x000fe20003800200 */
[----:B-----5:R-:W-:-:S09]  /*1bd0*/  ULEA UR4, UR5, UR4, 0x18 ;  /* 0x0000000405047291 */ /* 0x020fd2000f8ec0ff */
[----:B------:R-:W5:Y:S02]  /*1be0*/  LDS R25, [UR4+0x9000] ;  /* 0x00900004ff197984 */ /* 0x000f640008000800 */
[----:B-----5:R-:W-:-:S13]  /*1bf0*/  LOP3.LUT P0, RZ, R12, R25, RZ, 0xfc, !PT ;  /* 0x000000190cff7212 */ /* 0x020fda000780fcff */
[----:B------:R-:W-:Y:S05]  /*1c00*/  @P0 BRA `(.L_x_34) ;  /* 0x0000000000240947 */ /* 0x000fea0003800000 */
[----:B------:R-:W5:Y:S01]  /*1c10*/  LDS.U8 R27, [R19+UR4] ;  /* 0x00000004131b7984 */ /* 0x000f620008000000 */
[----:B------:R-:W-:Y:S01]  /*1c20*/  IMAD.MOV.U32 R14, RZ, RZ, R23 ;  /* 0x000000ffff0e7224 */ /* 0x000fe200078e0017 */
[----:B------:R-:W-:Y:S01]  /*1c30*/  IADD3 R23, P0, PT, R23, 0x1, RZ ;  /* 0x0000000117177810 */ /* 0x000fe20007f1e0ff */
[----:B01234-:R-:W-:Y:S01]  /*1c40*/  IMAD.MOV.U32 R15, RZ, RZ, R16 ;  /* 0x000000ffff0f7224 */ /* 0x01ffe200078e0010 */
[----:B------:R-:W0:Y:S01]  /*1c50*/  LDS R29, [UR4+0x8000] ;  /* 0x00800004ff1d7984 */ /* 0x000e220008000800 */
[----:B------:R-:W-:Y:S01]  /*1c60*/  VIADD R17, R17, 0x1 ;  /* 0x0000000111117836 */ /* 0x000fe20000000000 */
[----:B------:R-:W-:Y:S02]  /*1c70*/  IADD3.X R16, PT, PT, RZ, R16, RZ, P0, !PT ;  /* 0x00000010ff107210 */ /* 0x000fe400007fe4ff */
[----:B-----5:R1:W-:Y:S01]  /*1c80*/  STG.E.U8 desc[UR8][R14.64], R27 ;  /* 0x0000001b0e007986 */ /* 0x0203e2000c101108 */
[----:B------:R-:W-:Y:S06]  /*1c90*/  BRA `(.L_x_35) ;  /* 0x0000000000347947 */ /* 0x000fec0003800000 */
.L_x_34:
[----:B------:R-:W0:Y:S01]  /*1ca0*/  LDS R29, [UR4+0x8000] ;  /* 0x00800004ff1d7984 */ /* 0x000e220008000800 */
[----:B------:R-:W-:Y:S05]  /*1cb0*/  @P6 BRA `(.L_x_35) ;  /* 0x00000000002c6947 */ /* 0x000fea0003800000 */
[----:B------:R-:W-:Y:S01]  /*1cc0*/  SHF.R.U32.HI R27, RZ, 0x10, R25 ;  /* 0x00000010ff1b7819 */ /* 0x000fe20000011619 */
[----:B------:R-:W-:Y:S01]  /*1cd0*/  IMAD.MOV.U32 R14, RZ, RZ, R23 ;  /* 0x000000ffff0e7224 */ /* 0x000fe200078e0017 */
[----:B0-----:R-:W-:Y:S01]  /*1ce0*/  SHF.R.U32.HI R18, RZ, 0x10, R29 ;  /* 0x00000010ff127819 */ /* 0x001fe2000001161d */
[----:B-1234-:R-:W-:Y:S01]  /*1cf0*/  IMAD.MOV.U32 R15, RZ, RZ, R16 ;  /* 0x000000ffff0f7224 */ /* 0x01efe200078e0010 */
[----:B------:R-:W-:Y:S01]  /*1d00*/  IADD3 R23, P0, PT, R23, 0x4, RZ ;  /* 0x0000000417177810 */ /* 0x000fe20007f1e0ff */
[----:B------:R-:W-:-:S03]  /*1d10*/  VIADD R17, R17, 0x4 ;  /* 0x0000000411117836 */ /* 0x000fc60000000000 */
[----:B------:R0:W-:Y:S01]  /*1d20*/  STG.E.U8 desc[UR8][R14.64], R27 ;  /* 0x0000001b0e007986 */ /* 0x0001e2000c101108 */
[----:B------:R-:W-:-:S03]  /*1d30*/  IMAD.X R16, RZ, RZ, R16, P0 ;  /* 0x000000ffff107224 */ /* 0x000fc600000e0610 */
[----:B------:R0:W-:Y:S04]  /*1d40*/  STG.E.U8 desc[UR8][R14.64+0x2], R18 ;  /* 0x000002120e007986 */ /* 0x0001e8000c101108 */
[----:B------:R0:W-:Y:S04]  /*1d50*/  STG.E.U8 desc[UR8][R14.64+0x1], R25 ;  /* 0x000001190e007986 */ /* 0x0001e8000c101108 */
[----:B------:R0:W-:Y:S02]  /*1d60*/  STG.E.U8 desc[UR8][R14.64+0x3], R29 ;  /* 0x0000031d0e007986 */ /* 0x0001e4000c101108 */
.L_x_35:
[----:B------:R-:W-:Y:S05]  /*1d70*/  BSYNC.RECONVERGENT B0 ;  /* 0x0000000000007941 */ /* 0x000fea0003800200 */
.L_x_33:
[----:B------:R-:W-:Y:S01]  /*1d80*/  BAR.SYNC.DEFER_BLOCKING 0x0 ;  /* 0x0000000000007b1d */ /* 0x000fe20000010000 */
[----:B------:R-:W-:-:S04]  /*1d90*/  ISETP.NE.AND P0, PT, R25, RZ, PT ;  /* 0x000000ff1900720c */ /* 0x000fc80003f05270 */
[----:B01----:R-:W-:-:S04]  /*1da0*/  SEL R14, R29, 0x1, P0 ;  /* 0x000000011d0e7807 */ /* 0x003fc80000000000 */
[----:B------:R-:W-:-:S04]  /*1db0*/  IADD3 R19, PT, PT, R14, R19, RZ ;  /* 0x000000130e137210 */ /* 0x000fc80007ffe0ff */
[----:B------:R-:W-:-:S13]  /*1dc0*/  ISETP.GE.AND P0, PT, R19, 0x8000, PT ;  /* 0x000080001300780c */ /* 0x000fda0003f06270 */
[----:B------:R-:W-:Y:S05]  /*1dd0*/  @!P0 BRA `(.L_x_36) ;  /* 0xfffffff000f48947 */ /* 0x000fea000383ffff */
[----:B--234-:R-:W0:Y:S01]  /*1de0*/  @!P6 LDC.64 R14, c[0x0][0x398] ;  /* 0x0000e600ff0eeb82 */ /* 0x01ce220000000a00 */
[----:B------:R-:W1:Y:S01]  /*1df0*/  LDCU UR4, c[0x0][0x370] ;  /* 0x00006e00ff0477ac */ /* 0x000e620008000800 */
[C---:B------:R-:W-:Y:S01]  /*1e00*/  @!P6 IADD3 R16, P0, PT, R8.reuse, UR7, RZ ;  /* 0x000000070810ec10 */ /* 0x040fe2000ff1e0ff */
[----:B------:R-:W-:-:S04]  /*1e10*/  VIADD R19, R8, UR7 ;  /* 0x0000000708137c36 */ /* 0x000fc80008000000 */
[----:B------:R-:W-:Y:S02]  /*1e20*/  @!P6 IMAD.X R18, RZ, RZ, RZ, P0 ;  /* 0x000000ffff12e224 */ /* 0x000fe400000e06ff */
[----:B-1----:R-:W-:Y:S01]  /*1e30*/  VIADD R8, R8, UR4 ;  /* 0x0000000408087c36 */ /* 0x002fe20008000000 */
[----:B0-----:R-:W-:-:S04]  /*1e40*/  @!P6 LEA R14, P0, R16, R14, 0x2 ;  /* 0x0000000e100ee211 */ /* 0x001fc800078010ff */
[----:B------:R-:W-:Y:S02]  /*1e50*/  @!P6 LEA.HI.X R15, R16, R15, R18, 0x2, P0 ;  /* 0x0000000f100fe211 */ /* 0x000fe400000f1412 */
[----:B------:R-:W-:-:S03]  /*1e60*/  VIADDMNMX.U32 R16, R19, UR4, R8, !PT ;  /* 0x0000000413107c46 */ /* 0x000fc6000f800008 */
[----:B------:R0:W-:Y:S01]  /*1e70*/  @!P6 STG.E desc[UR8][R14.64], R17 ;  /* 0x000000110e00e986 */ /* 0x0001e2000c101908 */
[----:B------:R-:W-:-:S13]  /*1e80*/  ISETP.GE.U32.AND P0, PT, R16, R21, PT ;  /* 0x000000151000720c */ /* 0x000fda0003f06070 */
[----:B0-----:R-:W-:Y:S05]  /*1e90*/  @!P0 BRA `(.L_x_37) ;  /* 0xffffffe400008947 */ /* 0x001fea000383ffff */
[----:B------:R-:W-:Y:S05]  /*1ea0*/  EXIT ;  /* 0x000000000000794d */ /* 0x000fea0003800000 */
        .weak           $__internal_0_$__cuda_sm20_div_u16
        .type           $__internal_0_$__cuda_sm20_div_u16,@function
        .size           $__internal_0_$__cuda_sm20_div_u16,(.L_x_39 - $__internal_0_$__cuda_sm20_div_u16)
$__internal_0_$__cuda_sm20_div_u16:
[----:B------:R-:W0:Y:S01]  /*1eb0*/  I2F.U16 R3, R2 ;  /* 0x0000000200037306 */ /* 0x000e220000101000 */
[----:B------:R-:W-:Y:S01]  /*1ec0*/  IMAD.MOV.U32 R4, RZ, RZ, 0x4b800000 ;  /* 0x4b800000ff047424 */ /* 0x000fe200078e00ff */
[C---:B0-----:R-:W-:Y:S02]  /*1ed0*/  FSETP.GEU.AND P1, PT, |R3|.reuse, 1.175494350822287508e-38, PT ;  /* 0x008000000300780b */ /* 0x041fe40003f2e200 */
[----:B------:R-:W-:Y:S02]  /*1ee0*/  FSETP.GT.AND P0, PT, |R3|, 8.50705917302346158658e+37, PT ;  /* 0x7e8000000300780b */ /* 0x000fe40003f04200 */
[----:B------:R-:W-:-:S04]  /*1ef0*/  FSEL R4, R4, 1, !P1 ;  /* 0x3f80000004047808 */ /* 0x000fc80004800000 */
[----:B------:R-:W-:Y:S02]  /*1f00*/  FSEL R4, R4, 0.25, !P0 ;  /* 0x3e80000004047808 */ /* 0x000fe40004000000 */
[----:B------:R-:W-:Y:S01]  /*1f10*/  ISETP.NE.U32.AND P0, PT, R2, RZ, PT ;  /* 0x000000ff0200720c */ /* 0x000fe20003f05070 */
[----:B------:R-:W-:Y:S02]  /*1f20*/  IMAD.MOV.U32 R2, RZ, RZ, R7 ;  /* 0x000000ffff027224 */ /* 0x000fe400078e0007 */
[----:B------:R-:W-:Y:S01]  /*1f30*/  FMUL R5, R3, R4 ;  /* 0x0000000403057220 */ /* 0x000fe20000400000 */
[----:B------:R-:W-:-:S05]  /*1f40*/  I2FP.F32.U32.RZ R3, 0x7fff ;  /* 0x00007fff00037845 */ /* 0x000fca000020d000 */
[----:B------:R-:W0:Y:S02]  /*1f50*/  MUFU.RCP R5, R5 ;  /* 0x0000000500057308 */ /* 0x000e240000001000 */
[----:B0-----:R-:W-:-:S05]  /*1f60*/  FMUL R4, R4, R5 ;  /* 0x0000000504047220 */ /* 0x001fca0000400000 */
[----:B------:R-:W-:-:S05]  /*1f70*/  IADD3 R4, PT, PT, R4, 0x2, RZ ;  /* 0x0000000204047810 */ /* 0x000fca0007ffe0ff */
[----:B------:R-:W-:Y:S01]  /*1f80*/  FMUL.RZ R4, R3, R4 ;  /* 0x0000000403047220 */ /* 0x000fe2000040c000 */
[----:B------:R-:W-:-:S05]  /*1f90*/  IMAD.MOV.U32 R3, RZ, RZ, 0x0 ;  /* 0x00000000ff037424 */ /* 0x000fca00078e00ff */
[----:B------:R-:W0:Y:S02]  /*1fa0*/  F2I.U32.TRUNC.NTZ R4, R4 ;  /* 0x0000000400047305 */ /* 0x000e24000020f000 */
[----:B0-----:R-:W-:Y:S01]  /*1fb0*/  LOP3.LUT R6, R4, 0xffff, RZ, 0xc0, !PT ;  /* 0x0000ffff04067812 */ /* 0x001fe200078ec0ff */
[----:B------:R-:W-:Y:S01]  /*1fc0*/  @!P0 IMAD.MOV.U32 R6, RZ, RZ, -0x1 ;  /* 0xffffffffff068424 */ /* 0x000fe200078e00ff */
[----:B------:R-:W-:Y:S06]  /*1fd0*/  RET.REL.NODEC R2 `(_Z13deflatekerneljPcS_Pj) ;  /* 0xffffffe002087950 */ /* 0x000fec0003c3ffff */
.L_x_38:
[----:B------:R-:W-:-:S00]  /*1fe0*/  BRA `(.L_x_38) ;  /* 0xfffffffc00fc7947 */ /* 0x000fc0000383ffff */
[----:B------:R-:W-:-:S00]  /*1ff0*/  NOP ;  /* 0x0000000000007918 */ /* 0x000fc00000000000 */
        /* <DEDUP_REMOVED lines=8> */
.L_x_39:


//--------------------- .nv.shared._Z13deflatekerneljPcS_Pj --------------------------
	.section	.nv.shared._Z13deflatekerneljPcS_Pj,"aw",@nobits
	.sectionflags	@""
	.align	4
.nv.shared._Z13deflatekerneljPcS_Pj:
	.zero		41984


//--------------------- .nv.shared.reserved.0     --------------------------
	.section	.nv.shared.reserved.0,"aw",@nobits
	.weak		__nv_reservedSMEM_offset_0_alias
	.size		__nv_reservedSMEM_offset_0_alias, 0, 64
	.other		__nv_reservedSMEM_offset_0_alias,@"STO_CUDA_RESERVED_SHARED STV_DEFAULT"
__nv_reservedSMEM_offset_0_alias:
	.zero		0
	.zero		64


//--------------------- .nv.constant0._Z13deflatekerneljPcS_Pj --------------------------
	.section	.nv.constant0._Z13deflatekerneljPcS_Pj,"a",@progbits
	.sectionflags	@""
	.align	4
.nv.constant0._Z13deflatekerneljPcS_Pj:
	.zero		928


//--------------------- SYMBOLS --------------------------

	.type		.nv.reservedSmem.offset0,@object
	.size		.nv.reservedSmem.offset0,0x4
	.type		.nv.reservedSmem.cap,@object
	.size		.nv.reservedSmem.cap,0x4
